# CuTe-DSL kernel — source=fa4 family=fa4_bwd_sm90
# config = {"dtype": "Float16", "causal": true, "head_dim": 64}


// ===== COMPILED SASS (sm_90) =====

	.headerflags	@"EF_CUDA_TEXMODE_UNIFIED EF_CUDA_64BIT_ADDRESS EF_CUDA_ACCELERATORS EF_CUDA_SM90 EF_CUDA_VIRTUAL_SM(EF_CUDA_SM90)"
	.elftype	@"ET_EXEC"


//--------------------- .nv.info                  --------------------------
	.section	.nv.info,"",@"SHT_CUDA_INFO"
	.align	4


	//----- nvinfo : EIATTR_REGCOUNT
	.align		4
        /*0000*/ 	.byte	0x04, 0x2f
        /*0002*/ 	.short	(.L_1 - .L_0)
	.align		4
.L_0:
        /*0004*/ 	.word	index@(kernel_cutlass_kernel_flash_attncuteflash_bwd_sm90FlashAttentionBackwardSm90_object_at__tensor0000o6411101213_tensor0000o6411101213_tensor0000o6411101213_tensor0000o6411101213_tensor0000o_0)
        /*0008*/ 	.word	0x000000a8


	//----- nvinfo : EIATTR_FRAME_SIZE
	.align		4
.L_1:
        /*000c*/ 	.byte	0x04, 0x11
        /*000e*/ 	.short	(.L_3 - .L_2)
	.align		4
.L_2:
        /*0010*/ 	.word	index@(kernel_cutlass_kernel_flash_attncuteflash_bwd_sm90FlashAttentionBackwardSm90_object_at__tensor0000o6411101213_tensor0000o6411101213_tensor0000o6411101213_tensor0000o6411101213_tensor0000o_0)
        /*0014*/ 	.word	0x00000000


	//----- nvinfo : EIATTR_MIN_STACK_SIZE
	.align		4
.L_3:
        /*0018*/ 	.byte	0x04, 0x12
        /*001a*/ 	.short	(.L_5 - .L_4)
	.align		4
.L_4:
        /*001c*/ 	.word	index@(kernel_cutlass_kernel_flash_attncuteflash_bwd_sm90FlashAttentionBackwardSm90_object_at__tensor0000o6411101213_tensor0000o6411101213_tensor0000o6411101213_tensor0000o6411101213_tensor0000o_0)
        /*0020*/ 	.word	0x00000000
.L_5:


//--------------------- .nv.info.kernel_cutlass_kernel_flash_attncuteflash_bwd_sm90FlashAttentionBackwardSm90_object_at__tensor0000o6411101213_tensor0000o6411101213_tensor0000o6411101213_tensor0000o6411101213_tensor0000o_0 --------------------------
	.section	.nv.info.kernel_cutlass_kernel_flash_attncuteflash_bwd_sm90FlashAttentionBackwardSm90_object_at__tensor0000o6411101213_tensor0000o6411101213_tensor0000o6411101213_tensor0000o6411101213_tensor0000o_0,"",@"SHT_CUDA_INFO"
	.sectionflags	@""
	.align	4


	//----- nvinfo : EIATTR_CUDA_API_VERSION
	.align		4
        /*0000*/ 	.byte	0x04, 0x37
        /*0002*/ 	.short	(.L_7 - .L_6)
.L_6:
        /*0004*/ 	.word	0x00000081


	//----- nvinfo : EIATTR_KPARAM_INFO
	.align		4
.L_7:
        /*0008*/ 	.byte	0x04, 0x17
        /*000a*/ 	.short	(.L_9 - .L_8)
.L_8:
        /*000c*/ 	.word	0x00000000
        /*0010*/ 	.short	0x0018
        /*0012*/ 	.short	0x0400
        /*0014*/ 	.byte	0x00, 0xf0, 0x31, 0x00


	//----- nvinfo : EIATTR_KPARAM_INFO
	.align		4
.L_9:
        /*0018*/ 	.byte	0x04, 0x17
        /*001a*/ 	.short	(.L_11 - .L_10)
.L_10:
        /*001c*/ 	.word	0x00000000
        /*0020*/ 	.short	0x0017
        /*0022*/ 	.short	0x03fc
        /*0024*/ 	.byte	0x00, 0xf0, 0x11, 0x00


	//----- nvinfo : EIATTR_KPARAM_INFO
	.align		4
.L_11:
        /*0028*/ 	.byte	0x04, 0x17
        /*002a*/ 	.short	(.L_13 - .L_12)
.L_12:
        /*002c*/ 	.word	0x00000000
        /*0030*/ 	.short	0x0016
        /*0032*/ 	.short	0x03f8
        /*0034*/ 	.byte	0x00, 0xf0, 0x11, 0x00


	//----- nvinfo : EIATTR_KPARAM_INFO
	.align		4
.L_13:
        /*0038*/ 	.byte	0x04, 0x17
        /*003a*/ 	.short	(.L_15 - .L_14)
.L_14:
        /*003c*/ 	.word	0x00000000
        /*0040*/ 	.short	0x0015
        /*0042*/ 	.short	0x03f4
        /*0044*/ 	.byte	0x00, 0xf0, 0x11, 0x00


	//----- nvinfo : EIATTR_KPARAM_INFO
	.align		4
.L_15:
        /*0048*/ 	.byte	0x04, 0x17
        /*004a*/ 	.short	(.L_17 - .L_16)
.L_16:
        /*004c*/ 	.word	0x00000000
        /*0050*/ 	.short	0x0014
        /*0052*/ 	.short	0x03f0
        /*0054*/ 	.byte	0x00, 0xf0, 0x11, 0x00


	//----- nvinfo : EIATTR_KPARAM_INFO
	.align		4
.L_17:
        /*0058*/ 	.byte	0x04, 0x17
        /*005a*/ 	.short	(.L_19 - .L_18)
.L_18:
        /*005c*/ 	.word	0x00000000
        /*0060*/ 	.short	0x0013
        /*0062*/ 	.short	0x03ec
        /*0064*/ 	.byte	0x00, 0xf0, 0x11, 0x00


	//----- nvinfo : EIATTR_KPARAM_INFO
	.align		4
.L_19:
        /*0068*/ 	.byte	0x04, 0x17
        /*006a*/ 	.short	(.L_21 - .L_20)
.L_20:
        /*006c*/ 	.word	0x00000000
        /*0070*/ 	.short	0x0012
        /*0072*/ 	.short	0x03eb
        /*0074*/ 	.byte	0x00, 0xf0, 0x05, 0x00


	//----- nvinfo : EIATTR_KPARAM_INFO
	.align		4
.L_21:
        /*0078*/ 	.byte	0x04, 0x17
        /*007a*/ 	.short	(.L_23 - .L_22)
.L_22:
        /*007c*/ 	.word	0x00000000
        /*0080*/ 	.short	0x0011
        /*0082*/ 	.short	0x03ea
        /*0084*/ 	.byte	0x00, 0xf0, 0x05, 0x00


	//----- nvinfo : EIATTR_KPARAM_INFO
	.align		4
.L_23:
        /*0088*/ 	.byte	0x04, 0x17
        /*008a*/ 	.short	(.L_25 - .L_24)
.L_24:
        /*008c*/ 	.word	0x00000000
        /*0090*/ 	.short	0x0010
        /*0092*/ 	.short	0x03e9
        /*0094*/ 	.byte	0x00, 0xf0, 0x05, 0x00


	//----- nvinfo : EIATTR_KPARAM_INFO
	.align		4
.L_25:
        /*0098*/ 	.byte	0x04, 0x17
        /*009a*/ 	.short	(.L_27 - .L_26)
.L_26:
        /*009c*/ 	.word	0x00000000
        /*00a0*/ 	.short	0x000f
        /*00a2*/ 	.short	0x03e8
        /*00a4*/ 	.byte	0x00, 0xf0, 0x05, 0x00


	//----- nvinfo : EIATTR_KPARAM_INFO
	.align		4
.L_27:
        /*00a8*/ 	.byte	0x04, 0x17
        /*00aa*/ 	.short	(.L_29 - .L_28)
.L_28:
        /*00ac*/ 	.word	0x00000000
        /*00b0*/ 	.short	0x000e
        /*00b2*/ 	.short	0x03c0
        /*00b4*/ 	.byte	0x00, 0xf0, 0xa1, 0x00


	//----- nvinfo : EIATTR_KPARAM_INFO
	.align		4
.L_29:
        /*00b8*/ 	.byte	0x04, 0x17
        /*00ba*/ 	.short	(.L_31 - .L_30)
.L_30:
        /*00bc*/ 	.word	0x00000000
        /*00c0*/ 	.short	0x000d
        /*00c2*/ 	.short	0x0398
        /*00c4*/ 	.byte	0x00, 0xf0, 0xa1, 0x00


	//----- nvinfo : EIATTR_KPARAM_INFO
	.align		4
.L_31:
        /*00c8*/ 	.byte	0x04, 0x17
        /*00ca*/ 	.short	(.L_33 - .L_32)
.L_32:
        /*00cc*/ 	.word	0x00000000
        /*00d0*/ 	.short	0x000c
        /*00d2*/ 	.short	0x0370
        /*00d4*/ 	.byte	0x00, 0xf0, 0xa1, 0x00


	//----- nvinfo : EIATTR_KPARAM_INFO
	.align		4
.L_33:
        /*00d8*/ 	.byte	0x04, 0x17
        /*00da*/ 	.short	(.L_35 - .L_34)
.L_34:
        /*00dc*/ 	.word	0x00000000
        /*00e0*/ 	.short	0x000b
        /*00e2*/ 	.short	0x02f0
        /*00e4*/ 	.byte	0x00, 0xf0, 0x01, 0x02


	//----- nvinfo : EIATTR_KPARAM_INFO
	.align		4
.L_35:
        /*00e8*/ 	.byte	0x04, 0x17
        /*00ea*/ 	.short	(.L_37 - .L_36)
.L_36:
        /*00ec*/ 	.word	0x00000000
        /*00f0*/ 	.short	0x000a
        /*00f2*/ 	.short	0x0270
        /*00f4*/ 	.byte	0x00, 0xf0, 0x01, 0x02


	//----- nvinfo : EIATTR_KPARAM_INFO
	.align		4
.L_37:
        /*00f8*/ 	.byte	0x04, 0x17
        /*00fa*/ 	.short	(.L_39 - .L_38)
.L_38:
        /*00fc*/ 	.word	0x00000000
        /*0100*/ 	.short	0x0009
        /*0102*/ 	.short	0x01f0
        /*0104*/ 	.byte	0x00, 0xf0, 0x01, 0x02


	//----- nvinfo : EIATTR_KPARAM_INFO
	.align		4
.L_39:
        /*0108*/ 	.byte	0x04, 0x17
        /*010a*/ 	.short	(.L_41 - .L_40)
.L_40:
        /*010c*/ 	.word	0x00000000
        /*0110*/ 	.short	0x0008
        /*0112*/ 	.short	0x0170
        /*0114*/ 	.byte	0x00, 0xf0, 0x01, 0x02


	//----- nvinfo : EIATTR_KPARAM_INFO
	.align		4
.L_41:
        /*0118*/ 	.byte	0x04, 0x17
        /*011a*/ 	.short	(.L_43 - .L_42)
.L_42:
        /*011c*/ 	.word	0x00000000
        /*0120*/ 	.short	0x0007
        /*0122*/ 	.short	0x00f0
        /*0124*/ 	.byte	0x00, 0xf0, 0x01, 0x02


	//----- nvinfo : EIATTR_KPARAM_INFO
	.align		4
.L_43:
        /*0128*/ 	.byte	0x04, 0x17
        /*012a*/ 	.short	(.L_45 - .L_44)
.L_44:
        /*012c*/ 	.word	0x00000000
        /*0130*/ 	.short	0x0006
        /*0132*/ 	.short	0x0070
        /*0134*/ 	.byte	0x00, 0xf0, 0x01, 0x02


	//----- nvinfo : EIATTR_KPARAM_INFO
	.align		4
.L_45:
        /*0138*/ 	.byte	0x04, 0x17
        /*013a*/ 	.short	(.L_47 - .L_46)
.L_46:
        /*013c*/ 	.word	0x00000000
        /*0140*/ 	.short	0x0005
        /*0142*/ 	.short	0x003c
        /*0144*/ 	.byte	0x00, 0xf0, 0x31, 0x00


	//----- nvinfo : EIATTR_KPARAM_INFO
	.align		4
.L_47:
        /*0148*/ 	.byte	0x04, 0x17
        /*014a*/ 	.short	(.L_49 - .L_48)
.L_48:
        /*014c*/ 	.word	0x00000000
        /*0150*/ 	.short	0x0004
        /*0152*/ 	.short	0x0030
        /*0154*/ 	.byte	0x00, 0xf0, 0x31, 0x00


	//----- nvinfo : EIATTR_KPARAM_INFO
	.align		4
.L_49:
        /*0158*/ 	.byte	0x04, 0x17
        /*015a*/ 	.short	(.L_51 - .L_50)
.L_50:
        /*015c*/ 	.word	0x00000000
        /*0160*/ 	.short	0x0003
        /*0162*/ 	.short	0x0024
        /*0164*/ 	.byte	0x00, 0xf0, 0x31, 0x00


	//----- nvinfo : EIATTR_KPARAM_INFO
	.align		4
.L_51:
        /*0168*/ 	.byte	0x04, 0x17
        /*016a*/ 	.short	(.L_53 - .L_52)
.L_52:
        /*016c*/ 	.word	0x00000000
        /*0170*/ 	.short	0x0002
        /*0172*/ 	.short	0x0018
        /*0174*/ 	.byte	0x00, 0xf0, 0x31, 0x00


	//----- nvinfo : EIATTR_KPARAM_INFO
	.align		4
.L_53:
        /*0178*/ 	.byte	0x04, 0x17
        /*017a*/ 	.short	(.L_55 - .L_54)
.L_54:
        /*017c*/ 	.word	0x00000000
        /*0180*/ 	.short	0x0001
        /*0182*/ 	.short	0x000c
        /*0184*/ 	.byte	0x00, 0xf0, 0x31, 0x00


	//----- nvinfo : EIATTR_KPARAM_INFO
	.align		4
.L_55:
        /*0188*/ 	.byte	0x04, 0x17
        /*018a*/ 	.short	(.L_57 - .L_56)
.L_56:
        /*018c*/ 	.word	0x00000000
        /*0190*/ 	.short	0x0000
        /*0192*/ 	.short	0x0000
        /*0194*/ 	.byte	0x00, 0xf0, 0x31, 0x00


	//----- nvinfo : EIATTR_SPARSE_MMA_MASK
	.align		4
.L_57:
        /*0198*/ 	.byte	0x03, 0x50
        /*019a*/ 	.short	0x0000


	//----- nvinfo : EIATTR_MAXREG_COUNT
	.align		4
        /*019c*/ 	.byte	0x03, 0x1b
        /*019e*/ 	.short	0x00a8


	//----- nvinfo : EIATTR_COOP_GROUP_MASK_REGIDS
	.align		4
        /*01a0*/ 	.byte	0x04, 0x29
        /*01a2*/ 	.short	(.L_59 - .L_58)


	//   ....[0]....
.L_58:
        /*01a4*/ 	.word	0xffffffff


	//----- nvinfo : EIATTR_COOP_GROUP_INSTR_OFFSETS
	.align		4
.L_59:
        /*01a8*/ 	.byte	0x04, 0x28
        /*01aa*/ 	.short	(.L_61 - .L_60)


	//   ....[0]....
.L_60:
        /*01ac*/ 	.word	0x00001cf0


	//----- nvinfo : EIATTR_REG_RECONFIG
	.align		4
.L_61:
        /*01b0*/ 	.byte	0x01, 0x54
	.zero		2


	//----- nvinfo : EIATTR_MBARRIER_INSTR_OFFSETS
	.align		4
        /*01b4*/ 	.byte	0x04, 0x39
        /*01b6*/ 	.short	(.L_63 - .L_62)


	//   ....[0]....
.L_62:
        /*01b8*/ 	.word	0x000002d0
        /*01bc*/ 	.word	0x000000ff
        /*01c0*/ 	.word	0x00000000
        /*01c4*/ 	.short	0x0100
        /*01c6*/ 	.byte	0x08
	.zero		1


	//   ....[1]....
        /*01c8*/ 	.word	0x000002e0
        /*01cc*/ 	.word	0x000000ff
        /*01d0*/ 	.word	0x00000008
        /*01d4*/ 	.short	0x0100
        /*01d6*/ 	.byte	0x08
	.zero		1


	//   ....[2]....
        /*01d8*/ 	.word	0x000002f0
        /*01dc*/ 	.word	0x000000ff
        /*01e0*/ 	.word	0x00000010
        /*01e4*/ 	.short	0x0100
        /*01e6*/ 	.byte	0x08
	.zero		1


	//   ....[3]....
        /*01e8*/ 	.word	0x00000300
        /*01ec*/ 	.word	0x000000ff
        /*01f0*/ 	.word	0x00000018
        /*01f4*/ 	.short	0x0100
        /*01f6*/ 	.byte	0x08
	.zero		1


	//   ....[4]....
        /*01f8*/ 	.word	0x00000310
        /*01fc*/ 	.word	0x000000ff
        /*0200*/ 	.word	0x00000020
        /*0204*/ 	.short	0x0100
        /*0206*/ 	.byte	0x09
	.zero		1


	//   ....[5]....
        /*0208*/ 	.word	0x00000320
        /*020c*/ 	.word	0x000000ff
        /*0210*/ 	.word	0x00000028
        /*0214*/ 	.short	0x0100
        /*0216*/ 	.byte	0x09
	.zero		1


	//   ....[6]....
        /*0218*/ 	.word	0x00000330
        /*021c*/ 	.word	0x000000ff
        /*0220*/ 	.word	0x00000030
        /*0224*/ 	.short	0x0100
        /*0226*/ 	.byte	0x09
	.zero		1


	//   ....[7]....
        /*0228*/ 	.word	0x00000340
        /*022c*/ 	.word	0x000000ff
        /*0230*/ 	.word	0x00000038
        /*0234*/ 	.short	0x0100
        /*0236*/ 	.byte	0x09
	.zero		1


	//   ....[8]....
        /*0238*/ 	.word	0x00000510
        /*023c*/ 	.word	0x000000ff
        /*0240*/ 	.word	0x00000010
        /*0244*/ 	.short	0x010a
        /*0246*/ 	.byte	0x11
	.zero		1


	//   ....[9]....
        /*0248*/ 	.word	0x00000830
        /*024c*/ 	.word	0x000000ff
        /*0250*/ 	.word	0x00000030
        /*0254*/ 	.short	0x010a
        /*0256*/ 	.byte	0x11
	.zero		1


	//   ....[10]....
        /*0258*/ 	.word	0x00000c60
        /*025c*/ 	.word	0x000000ff
        /*0260*/ 	.word	0x00000018
        /*0264*/ 	.short	0x010a
        /*0266*/ 	.byte	0x11
	.zero		1


	//   ....[11]....
        /*0268*/ 	.word	0x00000da0
        /*026c*/ 	.word	0x000000ff
        /*0270*/ 	.word	0x00000038
        /*0274*/ 	.short	0x010a
        /*0276*/ 	.byte	0x11
	.zero		1


	//   ....[12]....
        /*0278*/ 	.word	0x00000f30
        /*027c*/ 	.word	0x000000ff
        /*0280*/ 	.word	0x00000010
        /*0284*/ 	.short	0x010a
        /*0286*/ 	.byte	0x11
	.zero		1


	//   ....[13]....
        /*0288*/ 	.word	0x000010c0
        /*028c*/ 	.word	0x000000ff
        /*0290*/ 	.word	0x00000030
        /*0294*/ 	.short	0x010a
        /*0296*/ 	.byte	0x11
	.zero		1


	//   ....[14]....
        /*0298*/ 	.word	0x000012d0
        /*029c*/ 	.word	0x000000ff
        /*02a0*/ 	.word	0x00000018
        /*02a4*/ 	.short	0x010a
        /*02a6*/ 	.byte	0x11
	.zero		1


	//   ....[15]....
        /*02a8*/ 	.word	0x00001460
        /*02ac*/ 	.word	0x000000ff
        /*02b0*/ 	.word	0x00000038
        /*02b4*/ 	.short	0x010a
        /*02b6*/ 	.byte	0x11
	.zero		1


	//   ....[16]....
        /*02b8*/ 	.word	0x00002530
        /*02bc*/ 	.word	0x000000ff
        /*02c0*/ 	.word	0x00000000
        /*02c4*/ 	.short	0x010a
        /*02c6*/ 	.byte	0x16
	.zero		1


	//   ....[17]....
        /*02c8*/ 	.word	0x000025b0
        /*02cc*/ 	.word	0x000000ff
        /*02d0*/ 	.word	0x00000000
        /*02d4*/ 	.short	0x010a
        /*02d6*/ 	.byte	0x16
	.zero		1


	//   ....[18]....
        /*02d8*/ 	.word	0x00002770
        /*02dc*/ 	.word	0x000000ff
        /*02e0*/ 	.word	0x00000020
        /*02e4*/ 	.short	0x010a
        /*02e6*/ 	.byte	0x16
	.zero		1


	//   ....[19]....
        /*02e8*/ 	.word	0x00002790
        /*02ec*/ 	.word	0x000000ff
        /*02f0*/ 	.word	0x00000020
        /*02f4*/ 	.short	0x010a
        /*02f6*/ 	.byte	0x16
	.zero		1


	//   ....[20]....
        /*02f8*/ 	.word	0x00004050
        /*02fc*/ 	.word	0x000000ff
        /*0300*/ 	.word	0x00000030
        /*0304*/ 	.short	0x0101
        /*0306*/ 	.byte	0x16
	.zero		1


	//   ....[21]....
        /*0308*/ 	.word	0x00004270
        /*030c*/ 	.word	0x000000ff
        /*0310*/ 	.word	0x00000010
        /*0314*/ 	.short	0x0101
        /*0316*/ 	.byte	0x16
	.zero		1


	//   ....[22]....
        /*0318*/ 	.word	0x00004c50
        /*031c*/ 	.word	0x00000005
        /*0320*/ 	.word	0x00000010
        /*0324*/ 	.short	0x010a
        /*0326*/ 	.byte	0x3f
	.zero		1


	//   ....[23]....
        /*0328*/ 	.word	0x00004cd0
        /*032c*/ 	.word	0x00000005
        /*0330*/ 	.word	0x00000030
        /*0334*/ 	.short	0x010a
        /*0336*/ 	.byte	0x3f
	.zero		1


	//   ....[24]....
        /*0338*/ 	.word	0x00004d40
        /*033c*/ 	.word	0x00000009
        /*0340*/ 	.word	0x00000018
        /*0344*/ 	.short	0x010a
        /*0346*/ 	.byte	0x3f
	.zero		1


	//   ....[25]....
        /*0348*/ 	.word	0x00004db0
        /*034c*/ 	.word	0x00000009
        /*0350*/ 	.word	0x00000038
        /*0354*/ 	.short	0x010a
        /*0356*/ 	.byte	0x3f
	.zero		1


	//   ....[26]....
        /*0358*/ 	.word	0x00004e30
        /*035c*/ 	.word	0x00000009
        /*0360*/ 	.word	0x00000010
        /*0364*/ 	.short	0x010a
        /*0366*/ 	.byte	0x3f
	.zero		1


	//   ....[27]....
        /*0368*/ 	.word	0x00004ea0
        /*036c*/ 	.word	0x00000009
        /*0370*/ 	.word	0x00000030
        /*0374*/ 	.short	0x010a
        /*0376*/ 	.byte	0x3f
	.zero		1


	//   ....[28]....
        /*0378*/ 	.word	0x00004f10
        /*037c*/ 	.word	0x00000005
        /*0380*/ 	.word	0x00000018
        /*0384*/ 	.short	0x010a
        /*0386*/ 	.byte	0x3f
	.zero		1


	//   ....[29]....
        /*0388*/ 	.word	0x00004f80
        /*038c*/ 	.word	0x00000005
        /*0390*/ 	.word	0x00000038
        /*0394*/ 	.short	0x010a
        /*0396*/ 	.byte	0x3f
	.zero		1


	//   ....[30]....
        /*0398*/ 	.word	0x00005000
        /*039c*/ 	.word	0x00000013
        /*03a0*/ 	.word	0x00000000
        /*03a4*/ 	.short	0x010a
        /*03a6*/ 	.byte	0x3f
	.zero		1


	//   ....[31]....
        /*03a8*/ 	.word	0x00005070
        /*03ac*/ 	.word	0x00000011
        /*03b0*/ 	.word	0x00000020
        /*03b4*/ 	.short	0x010a
        /*03b6*/ 	.byte	0x3f
	.zero		1


	//----- nvinfo : EIATTR_NUM_MBARRIERS
	.align		4
.L_63:
        /*03b8*/ 	.byte	0x03, 0x38
        /*03ba*/ 	.short	0x0008


	//----- nvinfo : EIATTR_EXIT_INSTR_OFFSETS
	.align		4
        /*03bc*/ 	.byte	0x04, 0x1c
        /*03be*/ 	.short	(.L_65 - .L_64)


	//   ....[0]....
.L_64:
        /*03c0*/ 	.word	0x000015f0


	//   ....[1]....
        /*03c4*/ 	.word	0x00004b30


	//   ....[2]....
        /*03c8*/ 	.word	0x00004c10


	//----- nvinfo : EIATTR_REQNTID
	.align		4
.L_65:
        /*03cc*/ 	.byte	0x04, 0x10
        /*03ce*/ 	.short	(.L_67 - .L_66)
.L_66:
        /*03d0*/ 	.word	0x00000180
        /*03d4*/ 	.word	0x00000001
        /*03d8*/ 	.word	0x00000001


	//----- nvinfo : EIATTR_CBANK_PARAM_SIZE
	.align		4
.L_67:
        /*03dc*/ 	.byte	0x03, 0x19
        /*03de*/ 	.short	0x040c


	//----- nvinfo : EIATTR_PARAM_CBANK
	.align		4
        /*03e0*/ 	.byte	0x04, 0x0a
        /*03e2*/ 	.short	(.L_69 - .L_68)
	.align		4
.L_68:
        /*03e4*/ 	.word	index@(.nv.constant0.kernel_cutlass_kernel_flash_attncuteflash_bwd_sm90FlashAttentionBackwardSm90_object_at__tensor0000o6411101213_tensor0000o6411101213_tensor0000o6411101213_tensor0000o6411101213_tensor0000o_0)
        /*03e8*/ 	.short	0x0210
        /*03ea*/ 	.short	0x040c


	//----- nvinfo : EIATTR_SW_WAR
	.align		4
.L_69:
        /*03ec*/ 	.byte	0x04, 0x36
        /*03ee*/ 	.short	(.L_71 - .L_70)
.L_70:
        /*03f0*/ 	.word	0x00000008
.L_71:


//--------------------- .nv.callgraph             --------------------------
	.section	.nv.callgraph,"",@"SHT_CUDA_CALLGRAPH"
	.align	4
	.sectionentsize	8
	.align		4
        /*0000*/ 	.word	0x00000000
	.align		4
        /*0004*/ 	.word	0xffffffff
	.align		4
        /*0008*/ 	.word	0x00000000
	.align		4
        /*000c*/ 	.word	0xfffffffe
	.align		4
        /*0010*/ 	.word	0x00000000
	.align		4
        /*0014*/ 	.word	0xfffffffd
	.align		4
        /*0018*/ 	.word	0x00000000
	.align		4
        /*001c*/ 	.word	0xfffffffc


//--------------------- .text.kernel_cutlass_kernel_flash_attncuteflash_bwd_sm90FlashAttentionBackwardSm90_object_at__tensor0000o6411101213_tensor0000o6411101213_tensor0000o6411101213_tensor0000o6411101213_tensor0000o_0 --------------------------
	.section	.text.kernel_cutlass_kernel_flash_attncuteflash_bwd_sm90FlashAttentionBackwardSm90_object_at__tensor0000o6411101213_tensor0000o6411101213_tensor0000o6411101213_tensor0000o6411101213_tensor0000o_0,"ax",@progbits
	.sectionflags	@"SHF_BARRIERS=16"
	.align	128
        .global         kernel_cutlass_kernel_flash_attncuteflash_bwd_sm90FlashAttentionBackwardSm90_object_at__tensor0000o6411101213_tensor0000o6411101213_tensor0000o6411101213_tensor0000o6411101213_tensor0000o_0
        .type           kernel_cutlass_kernel_flash_attncuteflash_bwd_sm90FlashAttentionBackwardSm90_object_at__tensor0000o6411101213_tensor0000o6411101213_tensor0000o6411101213_tensor0000o6411101213_tensor0000o_0,@function
        .size           kernel_cutlass_kernel_flash_attncuteflash_bwd_sm90FlashAttentionBackwardSm90_object_at__tensor0000o6411101213_tensor0000o6411101213_tensor0000o6411101213_tensor0000o6411101213_tensor0000o_0,(.L_x_40 - kernel_cutlass_kernel_flash_attncuteflash_bwd_sm90FlashAttentionBackwardSm90_object_at__tensor0000o6411101213_tensor0000o6411101213_tensor0000o6411101213_tensor0000o6411101213_tensor0000o_0)
        .other          kernel_cutlass_kernel_flash_attncuteflash_bwd_sm90FlashAttentionBackwardSm90_object_at__tensor0000o6411101213_tensor0000o6411101213_tensor0000o6411101213_tensor0000o6411101213_tensor0000o_0,@"STO_CUDA_ENTRY STV_DEFAULT"
kernel_cutlass_kernel_flash_attncuteflash_bwd_sm90FlashAttentionBackwardSm90_object_at__tensor0000o6411101213_tensor0000o6411101213_tensor0000o6411101213_tensor0000o6411101213_tensor0000o_0:
.text.kernel_cutlass_kernel_flash_attncuteflash_bwd_sm90FlashAttentionBackwardSm90_object_at__tensor0000o6411101213_tensor0000o6411101213_tensor0000o6411101213_tensor0000o6411101213_tensor0000o_0:
[----:B------:R-:W1:Y:S01]  /*0000*/  LDC R1, c[0x0][0x28] ;  /* 0x00000a00ff017b82 */ /* 0x000e620000000800 */
[----:B------:R-:W2:Y:S02]  /*0010*/  S2R R6, SR_TID.X ;  /* 0x0000000000067919 */ /* 0x000ea40000002100 */
[----:B--2---:R-:W-:-:S04]  /*0020*/  SHF.R.U32.HI R0, RZ, 0x5, R6 ;  /* 0x00000005ff007819 */ /* 0x004fc80000011606 */
[----:B------:R-:W-:-:S13]  /*0030*/  ISETP.NE.AND P0, PT, R0, RZ, PT ;  /* 0x000000ff0000720c */ /* 0x000fda0003f05270 */
[----:B-1----:R-:W-:Y:S05]  /*0040*/  @P0 BRA `(.L_x_0) ;  /* 0x0000000000c40947 */ /* 0x002fea0003800000 */
[----:B------:R-:W1:Y:S01]  /*0050*/  S2UR UR8, SR_CgaCtaId ;  /* 0x00000000000879c3 */ /* 0x000e620000008800 */
[----:B------:R-:W-:Y:S01]  /*0060*/  ULDC.64 UR12, c[0x0][0x198] ;  /* 0x00006600000c7ab9 */ /* 0x000fe20000000a00 */
[----:B------:R-:W-:Y:S01]  /*0070*/  UMOV UR4, 0x400 ;  /* 0x0000040000047882 */ /* 0x000fe20000000000 */
[----:B------:R-:W-:Y:S02]  /*0080*/  UIADD3 UR18, UP0, UR12, 0x70, URZ ;  /* 0x000000700c127890 */ /* 0x000fe4000ff1e03f */
[----:B------:R-:W-:Y:S02]  /*0090*/  UIADD3 UR20, UP1, UR12, 0xf0, URZ ;  /* 0x000000f00c147890 */ /* 0x000fe4000ff3e03f */
[----:B------:R-:W-:Y:S01]  /*00a0*/  UIADD3 UR22, UP2, UR12, 0x170, URZ ;  /* 0x000001700c167890 */ /* 0x000fe2000ff5e03f */
[----:B------:R-:W2:Y:S01]  /*00b0*/  S2UR UR6, SR_CgaCtaId ;  /* 0x00000000000679c3 */ /* 0x000ea20000008800 */
[----:B------:R-:W-:Y:S02]  /*00c0*/  UIADD3 UR24, UP3, UR12, 0x1f0, URZ ;  /* 0x000001f00c187890 */ /* 0x000fe4000ff7e03f */
[----:B------:R-:W-:-:S02]  /*00d0*/  UIADD3 UR26, UP4, UR12, 0x270, URZ ;  /* 0x000002700c1a7890 */ /* 0x000fc4000ff9e03f */
[----:B------:R-:W-:Y:S01]  /*00e0*/  UIADD3.X UR19, URZ, UR13, URZ, UP0, !UPT ;  /* 0x0000000d3f137290 */ /* 0x000fe200087fe43f */
[----:B------:R-:W-:Y:S01]  /*00f0*/  UMOV UR7, 0x1 ;  /* 0x0000000100077882 */ /* 0x000fe20000000000 */
[----:B------:R-:W-:Y:S02]  /*0100*/  UIADD3 UR12, UP5, UR12, 0x2f0, URZ ;  /* 0x000002f00c0c7890 */ /* 0x000fe4000ffbe03f */
[----:B------:R-:W-:-:S04]  /*0110*/  UIADD3 UR14, -UR7, 0x100000, URZ ;  /* 0x00100000070e7890 */ /* 0x000fc8000fffe13f */
[----:B------:R-:W-:Y:S02]  /*0120*/  USHF.L.U32 UR15, UR14, 0xb, URZ ;  /* 0x0000000b0e0f7899 */ /* 0x000fe4000800063f */
[----:B------:R-:W-:Y:S02]  /*0130*/  USHF.L.U32 UR14, UR14, 0x1, URZ ;  /* 0x000000010e0e7899 */ /* 0x000fe4000800063f */
[----:B------:R-:W-:Y:S02]  /*0140*/  UIADD3.X UR21, URZ, UR13, URZ, UP1, !UPT ;  /* 0x0000000d3f157290 */ /* 0x000fe40008ffe43f */
[----:B------:R-:W-:Y:S01]  /*0150*/  UIADD3.X UR23, URZ, UR13, URZ, UP2, !UPT ;  /* 0x0000000d3f177290 */ /* 0x000fe200097fe43f */
[----:B------:R-:W-:Y:S01]  /*0160*/  UMOV UR10, 0x8 ;  /* 0x00000008000a7882 */ /* 0x000fe20000000000 */
[----:B------:R-:W-:Y:S02]  /*0170*/  UIADD3.X UR25, URZ, UR13, URZ, UP3, !UPT ;  /* 0x0000000d3f197290 */ /* 0x000fe40009ffe43f */
[----:B------:R-:W-:-:S04]  /*0180*/  UIADD3 UR16, -UR10, 0x100000, URZ ;  /* 0x001000000a107890 */ /* 0x000fc8000fffe13f */
[----:B------:R-:W-:Y:S02]  /*0190*/  USHF.L.U32 UR17, UR16, 0xb, URZ ;  /* 0x0000000b10117899 */ /* 0x000fe4000800063f */
[----:B------:R-:W-:Y:S02]  /*01a0*/  USHF.L.U32 UR16, UR16, 0x1, URZ ;  /* 0x0000000110107899 */ /* 0x000fe4000800063f */
[----:B-1----:R-:W-:Y:S01]  /*01b0*/  ULEA UR8, UR8, UR4, 0x18 ;  /* 0x0000000408087291 */ /* 0x002fe2000f8ec03f */
[----:B------:R1:W-:Y:S01]  /*01c0*/  UTMACCTL.PF [UR18] ;  /* 0x00000000120079b9 */ /* 0x0003e20008040000 */
[----:B------:R-:W-:Y:S01]  /*01d0*/  UMOV UR5, 0x400 ;  /* 0x0000040000057882 */ /* 0x000fe20000000000 */
[----:B------:R-:W-:Y:S01]  /*01e0*/  UIADD3.X UR27, URZ, UR13, URZ, UP4, !UPT ;  /* 0x0000000d3f1b7290 */ /* 0x000fe2000a7fe43f */
[----:B------:R1:W-:Y:S01]  /*01f0*/  UTMACCTL.PF [UR20] ;  /* 0x00000000140079b9 */ /* 0x0003e20008040000 */
[----:B------:R-:W-:Y:S01]  /*0200*/  UIADD3.X UR13, URZ, UR13, URZ, UP5, !UPT ;  /* 0x0000000d3f0d7290 */ /* 0x000fe2000affe43f */
[----:B------:R1:W-:Y:S01]  /*0210*/  UTMACCTL.PF [UR22] ;  /* 0x00000000160079b9 */ /* 0x0003e20008040000 */
[----:B--2---:R-:W-:-:S02]  /*0220*/  ULEA UR9, UR6, UR5, 0x18 ;  /* 0x0000000506097291 */ /* 0x004fc4000f8ec03f */
[----:B------:R-:W-:-:S04]  /*0230*/  UIADD3 UR4, -UR7, 0x100000, URZ ;  /* 0x0010000007047890 */ /* 0x000fc8000fffe13f */
[----:B------:R-:W-:Y:S02]  /*0240*/  USHF.L.U32 UR5, UR4, 0xb, URZ ;  /* 0x0000000b04057899 */ /* 0x000fe4000800063f */
[----:B------:R-:W-:Y:S01]  /*0250*/  USHF.L.U32 UR4, UR4, 0x1, URZ ;  /* 0x0000000104047899 */ /* 0x000fe2000800063f */
[----:B------:R1:W-:Y:S01]  /*0260*/  UTMACCTL.PF [UR24] ;  /* 0x00000000180079b9 */ /* 0x0003e20008040000 */
[----:B------:R-:W-:-:S04]  /*0270*/  UIADD3 UR6, -UR10, 0x100000, URZ ;  /* 0x001000000a067890 */ /* 0x000fc8000fffe13f */
[----:B------:R-:W-:Y:S02]  /*0280*/  USHF.L.U32 UR7, UR6, 0xb, URZ ;  /* 0x0000000b06077899 */ /* 0x000fe4000800063f */
[----:B------:R-:W-:Y:S01]  /*0290*/  USHF.L.U32 UR6, UR6, 0x1, URZ ;  /* 0x0000000106067899 */ /* 0x000fe2000800063f */
[----:B------:R1:W-:Y:S01]  /*02a0*/  UTMACCTL.PF [UR26] ;  /* 0x000000001a0079b9 */ /* 0x0003e20008040000 */
[----:B------:R1:W-:Y:S01]  /*02b0*/  UTMACCTL.PF [UR12] ;  /* 0x000000000c0079b9 */ /* 0x0003e20008040000 */
[----:B------:R-:W2:Y:S02]  /*02c0*/  FENCE.VIEW.ASYNC.S ;  /* 0x00000000000073c6 */ /* 0x000ea40000000000 */
[----:B--2---:R1:W2:Y:S01]  /*02d0*/  SYNCS.EXCH.64 URZ, [UR8], UR14 ;  /* 0x0000000e083f75b2 */ /* 0x0042a20008000100 */
[----:B------:R1:W3:Y:S01]  /*02e0*/  SYNCS.EXCH.64 URZ, [UR8+0x8], UR14 ;  /* 0x0000080e083f75b2 */ /* 0x0002e20008000100 */
[----:B------:R1:W4:Y:S01]  /*02f0*/  SYNCS.EXCH.64 URZ, [UR8+0x10], UR16 ;  /* 0x00001010083f75b2 */ /* 0x0003220008000100 */
[----:B------:R1:W5:Y:S01]  /*0300*/  SYNCS.EXCH.64 URZ, [UR8+0x18], UR16 ;  /* 0x00001810083f75b2 */ /* 0x0003620008000100 */
[----:B------:R1:W1:Y:S01]  /*0310*/  SYNCS.EXCH.64 URZ, [UR9+0x20], UR4 ;  /* 0x00002004093f75b2 */ /* 0x0002620008000100 */
[----:B------:R1:W1:Y:S02]  /*0320*/  SYNCS.EXCH.64 URZ, [UR9+0x28], UR4 ;  /* 0x00002804093f75b2 */ /* 0x0002640008000100 */
[----:B------:R1:W1:Y:S01]  /*0330*/  SYNCS.EXCH.64 URZ, [UR9+0x30], UR6 ;  /* 0x00003006093f75b2 */ /* 0x0002620008000100 */
[----:B------:R1:W1:Y:S01]  /*0340*/  SYNCS.EXCH.64 URZ, [UR9+0x38], UR6 ;  /* 0x00003806093f75b2 */ /* 0x0002620008000100 */
[----:B------:R-:W-:Y:S01]  /*0350*/  NOP ;  /* 0x0000000000007918 */ /* 0x000fe20000000000 */
.L_x_0:
[----:B------:R-:W-:Y:S01]  /*0360*/  ISETP.GT.AND P1, PT, R0, 0x3, PT ;  /* 0x000000030000780c */ /* 0x000fe20003f24270 */
[----:B------:R-:W-:Y:S01]  /*0370*/  NOP ;  /* 0x0000000000007918 */ /* 0x000fe20000000000 */
[----:B-12345:R-:W-:Y:S11]  /*0380*/  BAR.SYNC.DEFER_BLOCKING 0x0 ;  /* 0x0000000000007b1d */ /* 0x03eff60000010000 */
[----:B------:R-:W-:Y:S05]  /*0390*/  @P1 BRA `(.L_x_1) ;  /* 0x0000001400a01947 */ /* 0x000fea0003800000 */
[----:B------:R-:W-:-:S08]  /*03a0*/  NOP ;  /* 0x0000000000007918 */ /* 0x000fd00000000000 */
[----:B------:R-:W1:-:S00]  /*03b0*/  USETMAXREG.DEALLOC.CTAPOOL 0x18 ;  /* 0x00000018000079c8 */ /* 0x000e4000080e0500 */
[----:B-1----:R-:W-:Y:S05]  /*03c0*/  @P0 BRA `(.L_x_2) ;  /* 0x0000001000840947 */ /* 0x002fea0003800000 */
[----:B------:R-:W1:Y:S01]  /*03d0*/  S2UR UR4, SR_CgaCtaId ;  /* 0x00000000000479c3 */ /* 0x000e620000008800 */
[----:B------:R-:W-:Y:S01]  /*03e0*/  UMOV UR17, 0x400 ;  /* 0x0000040000117882 */ /* 0x000fe20000000000 */
[----:B------:R-:W-:Y:S01]  /*03f0*/  IMAD.MOV.U32 R4, RZ, RZ, -0x80000000 ;  /* 0x80000000ff047424 */ /* 0x000fe200078e00ff */
[----:B------:R-:W-:Y:S01]  /*0400*/  ULDC UR32, c[0x0][0x210] ;  /* 0x0000840000207ab9 */ /* 0x000fe20000000800 */
[----:B------:R-:W-:Y:S01]  /*0410*/  ULDC UR5, c[0x0][0x21c] ;  /* 0x0000870000057ab9 */ /* 0x000fe20000000800 */
[----:B------:R-:W-:Y:S01]  /*0420*/  ULDC.64 UR8, c[0x0][0x598] ;  /* 0x0001660000087ab9 */ /* 0x000fe20000000a00 */
[----:B------:R-:W-:Y:S01]  /*0430*/  ULDC.64 UR12, c[0x0][0x580] ;  /* 0x00016000000c7ab9 */ /* 0x000fe20000000a00 */
[----:B------:R-:W-:Y:S01]  /*0440*/  ULDC.64 UR24, c[0x0][0x198] ;  /* 0x0000660000187ab9 */ /* 0x000fe20000000a00 */
[----:B------:R-:W2:Y:S01]  /*0450*/  S2UR UR11, SR_CTAID.X ;  /* 0x00000000000b79c3 */ /* 0x000ea20000002500 */
[----:B------:R-:W-:Y:S01]  /*0460*/  ULDC.64 UR30, c[0x0][0x198] ;  /* 0x00006600001e7ab9 */ /* 0x000fe20000000a00 */
[----:B------:R-:W-:-:S02]  /*0470*/  UIADD3 UR38, UP1, UR24, 0xf0, URZ ;  /* 0x000000f018267890 */ /* 0x000fc4000ff3e03f */
[----:B------:R-:W-:Y:S01]  /*0480*/  UIADD3 UR40, UP2, UR30, 0x70, URZ ;  /* 0x000000701e287890 */ /* 0x000fe2000ff5e03f */
[----:B------:R-:W-:Y:S01]  /*0490*/  UMOV UR42, 0x10 ;  /* 0x00000010002a7882 */ /* 0x000fe20000000000 */
[----:B------:R-:W-:Y:S02]  /*04a0*/  ULDC.64 UR34, c[0x0][0x5c0] ;  /* 0x0001700000227ab9 */ /* 0x000fe40000000a00 */
[----:B------:R-:W3:Y:S01]  /*04b0*/  S2UR UR28, SR_CTAID.Y ;  /* 0x00000000001c79c3 */ /* 0x000ee20000002600 */
[----:B------:R-:W-:Y:S01]  /*04c0*/  UMOV UR18, 0x20 ;  /* 0x0000002000127882 */ /* 0x000fe20000000000 */
[----:B------:R-:W-:Y:S01]  /*04d0*/  UMOV UR26, URZ ;  /* 0x0000003f001a7c82 */ /* 0x000fe20008000000 */
[----:B-1----:R-:W-:-:S05]  /*04e0*/  ULEA UR17, UR4, UR17, 0x18 ;  /* 0x0000001104117291 */ /* 0x002fca000f8ec03f */
[----:B------:R-:W1:Y:S01]  /*04f0*/  S2UR UR29, SR_CTAID.Z ;  /* 0x00000000001d79c3 */ /* 0x000e620000002700 */
[----:B--2---:R-:W-:-:S03]  /*0500*/  USHF.L.U32 UR11, UR11, 0x7, URZ ;  /* 0x000000070b0b7899 */ /* 0x004fc6000800063f */
[----:B------:R-:W2:Y:S01]  /*0510*/  SYNCS.PHASECHK.TRANS64.TRYWAIT P0, [UR17+0x10], R4 ;  /* 0x00001004ff0075a7 */ /* 0x000ea20008000151 */
[----:B------:R-:W-:-:S04]  /*0520*/  UIADD3 UR5, -UR5, UR11, UR32 ;  /* 0x0000000b05057290 */ /* 0x000fc8000fffe120 */
[----:B------:R-:W-:-:S04]  /*0530*/  USHF.R.S32.HI UR6, URZ, 0x1f, UR5 ;  /* 0x0000001f3f067899 */ /* 0x000fc80008011405 */
[----:B------:R-:W-:Y:S02]  /*0540*/  ULEA.HI UR5, UR6, UR5, URZ, 0x6 ;  /* 0x0000000506057291 */ /* 0x000fe4000f8f303f */
[----:B---3--:R-:W-:Y:S02]  /*0550*/  UIMAD.WIDE.U32 UR6, UR28, UR8, URZ ;  /* 0x000000081c0672a5 */ /* 0x008fe4000f8e003f */
[----:B------:R-:W-:Y:S02]  /*0560*/  USHF.R.S32.HI UR5, URZ, 0x6, UR5 ;  /* 0x000000063f057899 */ /* 0x000fe40008011405 */
[----:B------:R-:W-:Y:S02]  /*0570*/  UIMAD UR7, UR28, UR9, UR7 ;  /* 0x000000091c0772a4 */ /* 0x000fe4000f8e0207 */
[----:B------:R-:W-:Y:S01]  /*0580*/  UISETP.LT.AND UP0, UPT, URZ, UR5, UPT ;  /* 0x000000053f00728c */ /* 0x000fe2000bf01270 */
[----:B------:R-:W-:-:S03]  /*0590*/  ULDC.64 UR8, c[0x0][0x5a0] ;  /* 0x0001680000087ab9 */ /* 0x000fc60000000a00 */
[----:B------:R-:W-:Y:S02]  /*05a0*/  USEL UR23, URZ, UR5, !UP0 ;  /* 0x000000053f177287 */ /* 0x000fe4000c000000 */
[----:B-1----:R-:W-:Y:S02]  /*05b0*/  UIMAD.WIDE.U32 UR6, UR29, UR8, UR6 ;  /* 0x000000081d0672a5 */ /* 0x002fe4000f8e0006 */
[----:B------:R-:W-:Y:S02]  /*05c0*/  USHF.L.U32 UR27, UR23, 0x6, URZ ;  /* 0x00000006171b7899 */ /* 0x000fe4000800063f */
[----:B------:R-:W-:Y:S02]  /*05d0*/  UIMAD UR5, UR29, UR9, UR7 ;  /* 0x000000091d0572a4 */ /* 0x000fe4000f8e0207 */
[----:B------:R-:W-:Y:S01]  /*05e0*/  UIADD3 UR33, UP0, UR27, UR6, URZ ;  /* 0x000000061b217290 */ /* 0x000fe2000ff1e03f */
[----:B------:R-:W-:-:S03]  /*05f0*/  ULDC.64 UR8, c[0x0][0x198] ;  /* 0x0000660000087ab9 */ /* 0x000fc60000000a00 */
[----:B------:R-:W-:Y:S02]  /*0600*/  UIADD3.X UR10, URZ, UR5, URZ, UP0, !UPT ;  /* 0x000000053f0a7290 */ /* 0x000fe400087fe43f */
[----:B------:R-:W-:-:S04]  /*0610*/  ULEA UR22, UP0, UR33, UR12, 0x2 ;  /* 0x0000000c21167291 */ /* 0x000fc8000f80103f */
[----:B------:R-:W-:Y:S02]  /*0620*/  ULEA.HI.X UR33, UR33, UR13, UR10, 0x2, UP0 ;  /* 0x0000000d21217291 */ /* 0x000fe400080f140a */
[----:B------:R-:W-:Y:S01]  /*0630*/  UIADD3 UR36, UP0, UR8, 0xf0, URZ ;  /* 0x000000f008247890 */ /* 0x000fe2000ff1e03f */
[----:B------:R-:W-:Y:S01]  /*0640*/  UMOV UR10, URZ ;  /* 0x0000003f000a7c82 */ /* 0x000fe20008000000 */
[----:B--2---:R-:W-:Y:S10]  /*0650*/  @!P0 BRA `(.L_x_3) ;  /* 0x0000004400708947 */ /* 0x004ff40003800000 */
.L_x_23:
[----:B------:R-:W-:Y:S01]  /*0660*/  ELECT P0, URZ, PT ;  /* 0x00000000003f782f */ /* 0x000fe20003800000 */
[----:B------:R-:W-:Y:S02]  /*0670*/  UIADD3.X UR37, URZ, UR9, URZ, UP0, !UPT ;  /* 0x000000093f257290 */ /* 0x000fe400087fe43f */
[----:B------:R-:W-:Y:S02]  /*0680*/  UIADD3 UR30, UR17, 0x80, URZ ;  /* 0x00000080111e7890 */ /* 0x000fe4000fffe03f */
[----:B------:R-:W-:Y:S02]  /*0690*/  UIADD3 UR8, UR17, 0x8800, URZ ;  /* 0x0000880011087890 */ /* 0x000fe4000fffe03f */
[----:B------:R-:W-:Y:S02]  /*06a0*/  UIADD3.X UR39, URZ, UR25, URZ, UP1, !UPT ;  /* 0x000000193f277290 */ /* 0x000fe40008ffe43f */
[----:B------:R-:W-:Y:S02]  /*06b0*/  UIADD3 UR16, UR17, 0xa800, URZ ;  /* 0x0000a80011107890 */ /* 0x000fe4000fffe03f */
[----:B------:R-:W-:-:S02]  /*06c0*/  UIADD3.X UR41, URZ, UR31, URZ, UP2, !UPT ;  /* 0x0000001f3f297290 */ /* 0x000fc400097fe43f */
[----:B------:R-:W-:Y:S01]  /*06d0*/  @P0 IMAD.MOV.U32 R2, RZ, RZ, 0x6100 ;  /* 0x00006100ff020424 */ /* 0x000fe200078e00ff */
[----:B------:R-:W-:Y:S02]  /*06e0*/  UIADD3 UR24, UR17, 0x800, URZ ;  /* 0x0000080011187890 */ /* 0x000fe4000fffe03f */
[----:B------:R-:W-:Y:S01]  /*06f0*/  UPRMT UR30, UR4, 0x654, UR30 ;  /* 0x00000654041e7896 */ /* 0x000fe2000800001e */
[----:B------:R2:W-:Y:S01]  /*0700*/  @P0 SYNCS.ARRIVE.TRANS64 RZ, [UR17], R2 ;  /* 0x00000002ffff09a7 */ /* 0x0005e20008000011 */
[----:B------:R-:W-:Y:S01]  /*0710*/  UMOV UR12, UR28 ;  /* 0x0000001c000c7c82 */ /* 0x000fe20008000000 */
[----:B------:R-:W-:Y:S01]  /*0720*/  UMOV UR13, UR29 ;  /* 0x0000001d000d7c82 */ /* 0x000fe20008000000 */
[----:B------:R-:W-:Y:S01]  /*0730*/  UMOV UR9, UR17 ;  /* 0x0000001100097c82 */ /* 0x000fe20008000000 */
[----:B------:R-:W-:Y:S01]  /*0740*/  UMOV UR20, UR28 ;  /* 0x0000001c00147c82 */ /* 0x000fe20008000000 */
[----:B------:R-:W-:Y:S01]  /*0750*/  UMOV UR21, UR29 ;  /* 0x0000001d00157c82 */ /* 0x000fe20008000000 */
[----:B------:R-:W-:Y:S01]  /*0760*/  UMOV UR19, UR11 ;  /* 0x0000000b00137c82 */ /* 0x000fe20008000000 */
[----:B------:R3:W-:Y:S01]  /*0770*/  UTMALDG.4D [UR8], [UR36], desc[URZ] ;  /* 0x00003f08240075b4 */ /* 0x0007e20008019000 */
[----:B------:R-:W-:Y:S01]  /*0780*/  UMOV UR25, UR17 ;  /* 0x0000001100197c82 */ /* 0x000fe20008000000 */
[----:B------:R-:W-:Y:S01]  /*0790*/  UMOV UR31, UR17 ;  /* 0x00000011001f7c82 */ /* 0x000fe20008000000 */
[----:B------:R-:W-:-:S04]  /*07a0*/  UIMAD.WIDE.U32 UR14, UR28, UR34, URZ ;  /* 0x000000221c0e72a5 */ /* 0x000fc8000f8e003f */
[----:B------:R-:W-:Y:S01]  /*07b0*/  UIMAD UR15, UR28, UR35, UR15 ;  /* 0x000000231c0f72a4 */ /* 0x000fe2000f8e020f */
[----:B------:R4:W-:Y:S01]  /*07c0*/  UTMALDG.4D [UR16], [UR38], desc[URZ] ;  /* 0x00003f10260075b4 */ /* 0x0009e20008019000 */
[----:B------:R-:W-:Y:S01]  /*07d0*/  UTMALDG.4D [UR24], [UR40], desc[URZ] ;  /* 0x00003f18280075b4 */ /* 0x000fe20008019000 */
[----:B------:R-:W-:Y:S01]  /*07e0*/  ACQBULK ;  /* 0x000000000000782e */ /* 0x000fe20000000000 */
[----:B---3--:R-:W-:Y:S01]  /*07f0*/  UMOV UR12, UR22 ;  /* 0x00000016000c7c82 */ /* 0x008fe20008000000 */
[----:B------:R-:W-:Y:S01]  /*0800*/  UMOV UR13, UR33 ;  /* 0x00000021000d7c82 */ /* 0x000fe20008000000 */
[----:B------:R-:W-:Y:S01]  /*0810*/  ULDC.64 UR8, c[0x0][0x5c8] ;  /* 0x0001720000087ab9 */ /* 0x000fe20000000a00 */
[----:B------:R3:W-:Y:S01]  /*0820*/  UBLKCP.S.G [UR30], [UR12], UR42 ;  /* 0x0000001e0c0073ba */ /* 0x0007e2000800022a */
[----:B------:R-:W5:Y:S01]  /*0830*/  SYNCS.PHASECHK.TRANS64.TRYWAIT P0, [UR17+0x30], R4 ;  /* 0x00003004ff0075a7 */ /* 0x000f620008000151 */
[----:B------:R-:W-:Y:S01]  /*0840*/  UIMAD.WIDE.U32 UR14, UR29, UR8, UR14 ;  /* 0x000000081d0e72a5 */ /* 0x000fe2000f8e000e */
[----:B------:R-:W-:Y:S01]  /*0850*/  UMOV UR10, URZ ;  /* 0x0000003f000a7c82 */ /* 0x000fe20008000000 */
[----:B----4-:R-:W-:-:S02]  /*0860*/  ULDC.64 UR18, c[0x0][0x5a8] ;  /* 0x00016a0000127ab9 */ /* 0x010fc40000000a00 */
[----:B------:R-:W-:Y:S02]  /*0870*/  UIMAD UR22, UR29, UR9, UR15 ;  /* 0x000000091d1672a4 */ /* 0x000fe4000f8e020f */
[----:B------:R-:W-:Y:S02]  /*0880*/  UIADD3 UR8, UP0, UR27, UR14, URZ ;  /* 0x0000000e1b087290 */ /* 0x000fe4000ff1e03f */
[----:B------:R-:W-:Y:S02]  /*0890*/  UIADD3 UR16, UR32, -0x1, URZ ;  /* 0xffffffff20107890 */ /* 0x000fe4000fffe03f */
[----:B------:R-:W-:Y:S02]  /*08a0*/  UIADD3.X UR35, URZ, UR22, URZ, UP0, !UPT ;  /* 0x000000163f237290 */ /* 0x000fe400087fe43f */
[----:B------:R-:W-:Y:S01]  /*08b0*/  ULEA UR34, UP0, UR8, UR18, 0x2 ;  /* 0x0000001208227291 */ /* 0x000fe2000f80103f */
[----:B---3--:R-:W-:Y:S01]  /*08c0*/  ULDC.64 UR30, c[0x0][0x198] ;  /* 0x00006600001e7ab9 */ /* 0x008fe20000000a00 */
[----:B------:R-:W-:-:S02]  /*08d0*/  UMOV UR38, 0x10 ;  /* 0x0000001000267882 */ /* 0x000fc40000000000 */
[----:B------:R-:W-:Y:S02]  /*08e0*/  ULEA.HI.X UR35, UR8, UR19, UR35, 0x2, UP0 ;  /* 0x0000001308237291 */ /* 0x000fe400080f1423 */
[----:B------:R-:W-:Y:S01]  /*08f0*/  UIADD3 UR19, -UR32, URZ, URZ ;  /* 0x0000003f20137290 */ /* 0x000fe2000fffe13f */
[----:B------:R-:W-:Y:S01]  /*0900*/  ULDC.64 UR8, c[0x0][0x198] ;  /* 0x0000660000087ab9 */ /* 0x000fe20000000a00 */
[----:B------:R-:W-:Y:S02]  /*0910*/  UIADD3 UR36, UP1, UR30, 0x170, URZ ;  /* 0x000001701e247890 */ /* 0x000fe4000ff3e03f */
[----:B------:R-:W-:Y:S02]  /*0920*/  UIADD3 UR37, UP2, UR8, 0x1f0, URZ ;  /* 0x000001f008257890 */ /* 0x000fe4000ff5e03f */
[----:B------:R-:W-:Y:S01]  /*0930*/  UISETP.GT.AND UP0, UPT, UR32, URZ, UPT ;  /* 0x0000003f2000728c */ /* 0x000fe2000bf04270 */
[----:B------:R-:W-:Y:S01]  /*0940*/  UMOV UR26, URZ ;  /* 0x0000003f001a7c82 */ /* 0x000fe20008000000 */
[----:B------:R-:W-:Y:S01]  /*0950*/  UMOV UR12, UR28 ;  /* 0x0000001c000c7c82 */ /* 0x000fe20008000000 */
[----:B------:R-:W-:Y:S01]  /*0960*/  UMOV UR13, UR29 ;  /* 0x0000001d000d7c82 */ /* 0x000fe20008000000 */
[----:B--2--5:R-:W-:Y:S07]  /*0970*/  @!P0 BRA `(.L_x_4) ;  /* 0x0000004000c88947 */ /* 0x024fee0003800000 */
.L_x_24:
[----:B------:R-:W-:Y:S01]  /*0980*/  ELECT P0, URZ, PT ;  /* 0x00000000003f782f */ /* 0x000fe20003800000 */
[----:B------:R-:W-:Y:S01]  /*0990*/  IMAD.U32 R4, RZ, RZ, UR23 ;  /* 0x00000017ff047e24 */ /* 0x000fe2000f8e00ff */
[----:B------:R-:W-:Y:S02]  /*09a0*/  USHF.R.S32.HI UR18, URZ, 0x1f, UR16 ;  /* 0x0000001f3f127899 */ /* 0x000fe40008011410 */
[----:B------:R-:W-:Y:S02]  /*09b0*/  USHF.R.S32.HI UR19, URZ, 0x1f, UR19 ;  /* 0x0000001f3f137899 */ /* 0x000fe40008011413 */
[----:B------:R-:W-:Y:S02]  /*09c0*/  ULEA.HI UR18, UR18, UR16, URZ, 0x6 ;  /* 0x0000001012127291 */ /* 0x000fe4000f8f303f */
[----:B------:R-:W-:Y:S02]  /*09d0*/  ULEA.HI UR16, UR19, -UR32, URZ, 0x6 ;  /* 0x8000002013107291 */ /* 0x000fe4000f8f303f */
[----:B------:R-:W-:-:S02]  /*09e0*/  ULEA.HI.SX32 UR18, UR18, 0x1, 0x1a ;  /* 0x0000000112127891 */ /* 0x000fc4000f8fd23f */
[----:B------:R-:W-:Y:S01]  /*09f0*/  USHF.R.S32.HI UR16, URZ, 0x6, UR16 ;  /* 0x000000063f107899 */ /* 0x000fe20008011410 */
[----:B------:R-:W-:Y:S01]  /*0a00*/  @P0 IMAD.MOV.U32 R2, RZ, RZ, 0x6100 ;  /* 0x00006100ff020424 */ /* 0x000fe200078e00ff */
[----:B------:R-:W-:Y:S02]  /*0a10*/  UIADD3.X UR33, URZ, UR9, URZ, UP2, !UPT ;  /* 0x000000093f217290 */ /* 0x000fe400097fe43f */
[----:B------:R-:W-:Y:S01]  /*0a20*/  UIADD3 UR16, -UR16, URZ, URZ ;  /* 0x0000003f10107290 */ /* 0x000fe2000fffe13f */
[----:B------:R2:W-:Y:S01]  /*0a30*/  @P0 SYNCS.ARRIVE.TRANS64 RZ, [UR17+0x20], R2 ;  /* 0x00002002ffff09a7 */ /* 0x0005e20008000011 */
[----:B------:R-:W-:Y:S02]  /*0a40*/  UIADD3 UR20, UR17, 0x280, URZ ;  /* 0x0000028011147890 */ /* 0x000fe4000fffe03f */
[----:B------:R-:W-:Y:S02]  /*0a50*/  UIADD3.X UR31, URZ, UR31, URZ, UP1, !UPT ;  /* 0x0000001f3f1f7290 */ /* 0x000fe40008ffe43f */
[----:B------:R-:W-:Y:S01]  /*0a60*/  UIADD3 UR8, UR17, 0x4800, URZ ;  /* 0x0000480011087890 */ /* 0x000fe2000fffe03f */
[----:B------:R-:W-:Y:S01]  /*0a70*/  @!UP0 UMOV UR18, UR16 ;  /* 0x0000001000128c82 */ /* 0x000fe20008000000 */
[----:B--2---:R-:W-:Y:S01]  /*0a80*/  VIADD R2, R4, 0x1 ;  /* 0x0000000104027836 */ /* 0x004fe20000000000 */
[----:B------:R-:W-:-:S02]  /*0a90*/  UIADD3 UR9, UR17, 0x20, URZ ;  /* 0x0000002011097890 */ /* 0x000fc4000fffe03f */
[----:B------:R-:W-:Y:S02]  /*0aa0*/  UIADD3 UR24, UR17, 0xc800, URZ ;  /* 0x0000c80011187890 */ /* 0x000fe4000fffe03f */
[----:B------:R-:W-:Y:S01]  /*0ab0*/  ISETP.GE.AND P0, PT, R2, UR18, PT ;  /* 0x0000001202007c0c */ /* 0x000fe2000bf06270 */
[----:B------:R-:W-:Y:S02]  /*0ac0*/  UIADD3 UR25, UR17, 0x20, URZ ;  /* 0x0000002011197890 */ /* 0x000fe4000fffe03f */
[----:B------:R-:W-:Y:S02]  /*0ad0*/  UIADD3 UR21, UR17, 0x20, URZ ;  /* 0x0000002011157890 */ /* 0x000fe4000fffe03f */
[----:B------:R-:W-:Y:S01]  /*0ae0*/  UPRMT UR20, UR4, 0x654, UR20 ;  /* 0x0000065404147896 */ /* 0x000fe20008000014 */
[----:B------:R-:W-:Y:S01]  /*0af0*/  UMOV UR30, UR36 ;  /* 0x00000024001e7c82 */ /* 0x000fe20008000000 */
[----:B------:R-:W-:Y:S01]  /*0b00*/  UMOV UR32, UR37 ;  /* 0x0000002500207c82 */ /* 0x000fe20008000000 */
[----:B------:R2:W-:Y:S02]  /*0b10*/  UTMALDG.4D [UR8], [UR30], desc[URZ] ;  /* 0x00003f081e0075b4 */ /* 0x0005e40008019000 */
[----:B------:R3:W-:Y:S01]  /*0b20*/  UTMALDG.4D [UR24], [UR32], desc[URZ] ;  /* 0x00003f18200075b4 */ /* 0x0007e20008019000 */
[----:B--2---:R-:W-:Y:S01]  /*0b30*/  UMOV UR8, UR34 ;  /* 0x0000002200087c82 */ /* 0x004fe20008000000 */
[----:B------:R-:W-:-:S02]  /*0b40*/  UMOV UR9, UR35 ;  /* 0x0000002300097c82 */ /* 0x000fc40008000000 */
[----:B------:R3:W-:Y:S02]  /*0b50*/  UBLKCP.S.G [UR20], [UR8], UR38 ;  /* 0x00000014080073ba */ /* 0x0007e40008000226 */
[----:B---3--:R-:W-:Y:S05]  /*0b60*/  @P0 BRA `(.L_x_2) ;  /* 0x00000008009c0947 */ /* 0x008fea0003800000 */
[----:B------:R-:W-:Y:S01]  /*0b70*/  UIADD3 UR8, UR18, -0x2, URZ ;  /* 0xfffffffe12087890 */ /* 0x000fe2000fffe03f */
[----:B-1----:R-:W-:Y:S01]  /*0b80*/  LOP3.LUT R5, RZ, R4, RZ, 0x33, !PT ;  /* 0x00000004ff057212 */ /* 0x002fe200078e33ff */
[----:B------:R-:W-:Y:S02]  /*0b90*/  IMAD.MOV.U32 R3, RZ, RZ, R2 ;  /* 0x000000ffff037224 */ /* 0x000fe400078e0002 */
[----:B------:R-:W-:Y:S02]  /*0ba0*/  IMAD.MOV.U32 R6, RZ, RZ, 0x1 ;  /* 0x00000001ff067424 */ /* 0x000fe400078e00ff */
[----:B------:R-:W-:Y:S01]  /*0bb0*/  ISETP.NE.AND P0, PT, R4, UR8, PT ;  /* 0x0000000804007c0c */ /* 0x000fe2000bf05270 */
[----:B------:R-:W-:-:S12]  /*0bc0*/  VIADD R5, R5, UR18 ;  /* 0x0000001205057c36 */ /* 0x000fd80008000000 */
[----:B------:R-:W-:Y:S05]  /*0bd0*/  @!P0 BRA `(.L_x_5) ;  /* 0x0000000400a48947 */ /* 0x000fea0003800000 */
[----:B------:R-:W-:Y:S01]  /*0be0*/  LOP3.LUT R7, R5, 0xfffffffe, RZ, 0xc0, !PT ;  /* 0xfffffffe05077812 */ /* 0x000fe200078ec0ff */
[----:B------:R-:W-:Y:S01]  /*0bf0*/  IMAD.MOV.U32 R6, RZ, RZ, 0x1 ;  /* 0x00000001ff067424 */ /* 0x000fe200078e00ff */
[----:B------:R-:W-:Y:S01]  /*0c00*/  UIADD3 UR27, UR27, 0x40, URZ ;  /* 0x000000401b1b7890 */ /* 0x000fe2000fffe03f */
[----:B------:R-:W-:Y:S02]  /*0c10*/  ULDC.64 UR30, c[0x0][0x198] ;  /* 0x00006600001e7ab9 */ /* 0x000fe40000000a00 */
[----:B------:R-:W-:Y:S01]  /*0c20*/  IMAD.MOV R7, RZ, RZ, -R7 ;  /* 0x000000ffff077224 */ /* 0x000fe200078e0a07 */
[----:B------:R-:W-:Y:S01]  /*0c30*/  ULDC.64 UR32, c[0x0][0x580] ;  /* 0x0001600000207ab9 */ /* 0x000fe20000000a00 */
[----:B------:R-:W-:-:S07]  /*0c40*/  ULDC.64 UR34, c[0x0][0x5a8] ;  /* 0x00016a0000227ab9 */ /* 0x000fce0000000a00 */
.L_x_10:
[----:B------:R-:W-:-:S04]  /*0c50*/  IMAD.U32 R2, R6, -0x80000000, RZ ;  /* 0x8000000006027824 */ /* 0x000fc800078e00ff */
[----:B-1----:R-:W1:Y:S02]  /*0c60*/  SYNCS.PHASECHK.TRANS64.TRYWAIT P0, [UR17+0x18], R2 ;  /* 0x00001802ff0075a7 */ /* 0x002e640008000151 */
[----:B-1----:R-:W-:Y:S05]  /*0c70*/  @!P0 BRA `(.L_x_6) ;  /* 0x0000004000288947 */ /* 0x002fea0003800000 */
.L_x_26:
[----:B------:R-:W-:Y:S01]  /*0c80*/  ELECT P0, URZ, PT ;  /* 0x00000000003f782f */ /* 0x000fe20003800000 */
[----:B------:R-:W-:Y:S02]  /*0c90*/  UIADD3 UR10, UP0, UR27, UR6, URZ ;  /* 0x000000061b0a7290 */ /* 0x000fe4000ff1e03f */
[----:B------:R-:W-:Y:S02]  /*0ca0*/  UIADD3 UR18, UP1, UR30, 0x70, URZ ;  /* 0x000000701e127890 */ /* 0x000fe4000ff3e03f */
[----:B------:R-:W-:Y:S02]  /*0cb0*/  UIADD3.X UR11, URZ, UR5, URZ, UP0, !UPT ;  /* 0x000000053f0b7290 */ /* 0x000fe400087fe43f */
[----:B------:R-:W-:Y:S02]  /*0cc0*/  UIADD3 UR8, UR17, 0x180, URZ ;  /* 0x0000018011087890 */ /* 0x000fe4000fffe03f */
[----:B------:R-:W-:Y:S02]  /*0cd0*/  ULEA UR12, UP0, UR10, UR32, 0x2 ;  /* 0x000000200a0c7291 */ /* 0x000fe4000f80103f */
[----:B------:R-:W-:-:S02]  /*0ce0*/  UIADD3 UR24, UR17, 0x2800, URZ ;  /* 0x0000280011187890 */ /* 0x000fc4000fffe03f */
[----:B-1----:R-:W-:Y:S01]  /*0cf0*/  @P0 IMAD.MOV.U32 R3, RZ, RZ, 0x2100 ;  /* 0x00002100ff030424 */ /* 0x002fe200078e00ff */
[----:B------:R-:W-:Y:S02]  /*0d00*/  UIADD3 UR25, UR17, 0x8, URZ ;  /* 0x0000000811197890 */ /* 0x000fe4000fffe03f */
[----:B------:R-:W-:Y:S01]  /*0d10*/  UIADD3.X UR19, URZ, UR31, URZ, UP1, !UPT ;  /* 0x0000001f3f137290 */ /* 0x000fe20008ffe43f */
[----:B------:R1:W-:Y:S01]  /*0d20*/  @P0 SYNCS.ARRIVE.TRANS64 RZ, [UR17+0x8], R3 ;  /* 0x00000803ffff09a7 */ /* 0x0003e20008000011 */
[----:B------:R-:W-:Y:S02]  /*0d30*/  UIADD3 UR9, UR17, 0x8, URZ ;  /* 0x0000000811097890 */ /* 0x000fe4000fffe03f */
[----:B------:R-:W-:Y:S02]  /*0d40*/  UPRMT UR8, UR4, 0x654, UR8 ;  /* 0x0000065404087896 */ /* 0x000fe40008000008 */
[----:B------:R-:W-:Y:S01]  /*0d50*/  ULEA.HI.X UR13, UR10, UR33, UR11, 0x2, UP0 ;  /* 0x000000210a0d7291 */ /* 0x000fe200080f140b */
[----:B------:R-:W-:-:S02]  /*0d60*/  UMOV UR26, URZ ;  /* 0x0000003f001a7c82 */ /* 0x000fc40008000000 */
[----:B------:R-:W-:Y:S01]  /*0d70*/  UMOV UR10, 0x10 ;  /* 0x00000010000a7882 */ /* 0x000fe20000000000 */
[----:B------:R1:W-:Y:S05]  /*0d80*/  UTMALDG.4D [UR24], [UR18], desc[URZ] ;  /* 0x00003f18120075b4 */ /* 0x0003ea0008019000 */
[----:B------:R1:W-:Y:S01]  /*0d90*/  UBLKCP.S.G [UR8], [UR12], UR10 ;  /* 0x000000080c0073ba */ /* 0x0003e2000800020a */
[----:B------:R-:W2:Y:S02]  /*0da0*/  SYNCS.PHASECHK.TRANS64.TRYWAIT P0, [UR17+0x38], R2 ;  /* 0x00003802ff0075a7 */ /* 0x000ea40008000151 */
[----:B-12---:R-:W-:Y:S05]  /*0db0*/  @!P0 BRA `(.L_x_7) ;  /* 0x0000003c00f48947 */ /* 0x006fea0003800000 */
.L_x_28:
[----:B------:R-:W-:Y:S02]  /*0dc0*/  ELECT P0, URZ, PT ;  /* 0x00000000003f782f */ /* 0x000fe40003800000 */
[----:B------:R-:W-:Y:S01]  /*0dd0*/  LOP3.LUT R6, R6, 0x1, RZ, 0x3c, !PT ;  /* 0x0000000106067812 */ /* 0x000fe200078e3cff */
[----:B------:R-:W-:Y:S02]  /*0de0*/  UIADD3 UR23, UP0, UR27, UR14, URZ ;  /* 0x0000000e1b177290 */ /* 0x000fe4000ff1e03f */
[----:B------:R-:W-:Y:S02]  /*0df0*/  UIADD3 UR18, UP1, UR30, 0x1f0, URZ ;  /* 0x000001f01e127890 */ /* 0x000fe4000ff3e03f */
[----:B------:R-:W-:Y:S02]  /*0e00*/  UIADD3.X UR24, URZ, UR22, URZ, UP0, !UPT ;  /* 0x000000163f187290 */ /* 0x000fe400087fe43f */
[----:B------:R-:W-:Y:S02]  /*0e10*/  UIADD3 UR16, UR17, 0x380, URZ ;  /* 0x0000038011107890 */ /* 0x000fe4000fffe03f */
[----:B------:R-:W-:-:S02]  /*0e20*/  ULEA UR36, UP0, UR23, UR34, 0x2 ;  /* 0x0000002217247291 */ /* 0x000fc4000f80103f */
[----:B------:R-:W-:Y:S01]  /*0e30*/  UIADD3 UR8, UR17, 0xe800, URZ ;  /* 0x0000e80011087890 */ /* 0x000fe2000fffe03f */
[----:B------:R-:W-:Y:S01]  /*0e40*/  @P0 IMAD.MOV.U32 R2, RZ, RZ, 0x2100 ;  /* 0x00002100ff020424 */ /* 0x000fe200078e00ff */
[----:B------:R-:W-:Y:S02]  /*0e50*/  UIADD3 UR9, UR17, 0x28, URZ ;  /* 0x0000002811097890 */ /* 0x000fe4000fffe03f */
[----:B------:R-:W-:Y:S01]  /*0e60*/  UIADD3.X UR19, URZ, UR31, URZ, UP1, !UPT ;  /* 0x0000001f3f137290 */ /* 0x000fe20008ffe43f */
[----:B------:R2:W-:Y:S01]  /*0e70*/  @P0 SYNCS.ARRIVE.TRANS64 RZ, [UR17+0x28], R2 ;  /* 0x00002802ffff09a7 */ /* 0x0005e20008000011 */
[----:B------:R-:W-:Y:S02]  /*0e80*/  UIADD3 UR21, UR17, 0x28, URZ ;  /* 0x0000002811157890 */ /* 0x000fe4000fffe03f */
[----:B------:R-:W-:Y:S02]  /*0e90*/  UPRMT UR20, UR4, 0x654, UR16 ;  /* 0x0000065404147896 */ /* 0x000fe40008000010 */
[----:B------:R-:W-:Y:S01]  /*0ea0*/  ULEA.HI.X UR37, UR23, UR35, UR24, 0x2, UP0 ;  /* 0x0000002317257291 */ /* 0x000fe200080f1418 */
[----:B------:R-:W-:Y:S01]  /*0eb0*/  UMOV UR10, URZ ;  /* 0x0000003f000a7c82 */ /* 0x000fe20008000000 */
[----:B------:R-:W-:Y:S01]  /*0ec0*/  UMOV UR11, UR27 ;  /* 0x0000001b000b7c82 */ /* 0x000fe20008000000 */
[----:B------:R-:W-:Y:S01]  /*0ed0*/  UMOV UR12, UR28 ;  /* 0x0000001c000c7c82 */ /* 0x000fe20008000000 */
[----:B------:R-:W-:Y:S01]  /*0ee0*/  UMOV UR13, UR29 ;  /* 0x0000001d000d7c82 */ /* 0x000fe20008000000 */
[----:B--2---:R-:W-:Y:S01]  /*0ef0*/  IMAD.U32 R2, R6, -0x80000000, RZ ;  /* 0x8000000006027824 */ /* 0x004fe200078e00ff */
[----:B------:R-:W-:Y:S01]  /*0f00*/  UMOV UR16, 0x10 ;  /* 0x0000001000107882 */ /* 0x000fe20000000000 */
[----:B------:R2:W-:Y:S02]  /*0f10*/  UTMALDG.4D [UR8], [UR18], desc[URZ] ;  /* 0x00003f08120075b4 */ /* 0x0005e40008019000 */
[----:B------:R2:W-:Y:S01]  /*0f20*/  UBLKCP.S.G [UR20], [UR36], UR16 ;  /* 0x00000014240073ba */ /* 0x0005e20008000210 */
[----:B------:R-:W3:Y:S02]  /*0f30*/  SYNCS.PHASECHK.TRANS64.TRYWAIT P0, [UR17+0x10], R2 ;  /* 0x00001002ff0075a7 */ /* 0x000ee40008000151 */
[----:B--23--:R-:W-:Y:S05]  /*0f40*/  @!P0 BRA `(.L_x_8) ;  /* 0x0000003c00ac8947 */ /* 0x00cfea0003800000 */
.L_x_30:
[----:B------:R-:W-:Y:S01]  /*0f50*/  UIADD3 UR19, UR27, 0x40, URZ ;  /* 0x000000401b137890 */ /* 0x000fe2000fffe03f */
[----:B------:R-:W-:Y:S01]  /*0f60*/  VIADD R7, R7, 0x2 ;  /* 0x0000000207077836 */ /* 0x000fe20000000000 */
[----:B------:R-:W-:Y:S02]  /*0f70*/  ELECT P0, URZ, PT ;  /* 0x00000000003f782f */ /* 0x000fe40003800000 */
[----:B------:R-:W-:Y:S02]  /*0f80*/  UIADD3 UR10, UP0, UR19, UR6, URZ ;  /* 0x00000006130a7290 */ /* 0x000fe4000ff1e03f */
[----:B------:R-:W-:Y:S01]  /*0f90*/  UIADD3 UR24, UP1, UR30, 0x70, URZ ;  /* 0x000000701e187890 */ /* 0x000fe2000ff3e03f */
[----:B------:R-:W-:Y:S01]  /*0fa0*/  ISETP.NE.AND P1, PT, R7, RZ, PT ;  /* 0x000000ff0700720c */ /* 0x000fe20003f25270 */
[----:B------:R-:W-:Y:S02]  /*0fb0*/  UIADD3.X UR11, URZ, UR5, URZ, UP0, !UPT ;  /* 0x000000053f0b7290 */ /* 0x000fe400087fe43f */
[----:B------:R-:W-:-:S02]  /*0fc0*/  UIADD3 UR8, UR17, 0x80, URZ ;  /* 0x0000008011087890 */ /* 0x000fc4000fffe03f */
[----:B------:R-:W-:Y:S02]  /*0fd0*/  ULEA UR12, UP0, UR10, UR32, 0x2 ;  /* 0x000000200a0c7291 */ /* 0x000fe4000f80103f */
[----:B------:R-:W-:Y:S01]  /*0fe0*/  UIADD3 UR16, UR17, 0x800, URZ ;  /* 0x0000080011107890 */ /* 0x000fe2000fffe03f */
[----:B------:R-:W-:Y:S01]  /*0ff0*/  @P0 IMAD.MOV.U32 R2, RZ, RZ, 0x2100 ;  /* 0x00002100ff020424 */ /* 0x000fe200078e00ff */
[----:B------:R-:W-:Y:S02]  /*1000*/  UIADD3.X UR25, URZ, UR31, URZ, UP1, !UPT ;  /* 0x0000001f3f197290 */ /* 0x000fe40008ffe43f */
[----:B------:R-:W-:Y:S01]  /*1010*/  ULEA.HI.X UR13, UR10, UR33, UR11, 0x2, UP0 ;  /* 0x000000210a0d7291 */ /* 0x000fe200080f140b */
[----:B------:R2:W-:Y:S01]  /*1020*/  @P0 SYNCS.ARRIVE.TRANS64 RZ, [UR17], R2 ;  /* 0x00000002ffff09a7 */ /* 0x0005e20008000011 */
[----:B------:R-:W-:Y:S01]  /*1030*/  UPRMT UR8, UR4, 0x654, UR8 ;  /* 0x0000065404087896 */ /* 0x000fe20008000008 */
[----:B------:R-:W-:Y:S01]  /*1040*/  UMOV UR18, URZ ;  /* 0x0000003f00127c82 */ /* 0x000fe20008000000 */
[----:B------:R-:W-:Y:S01]  /*1050*/  UMOV UR20, UR28 ;  /* 0x0000001c00147c82 */ /* 0x000fe20008000000 */
[----:B------:R-:W-:Y:S01]  /*1060*/  UMOV UR21, UR29 ;  /* 0x0000001d00157c82 */ /* 0x000fe20008000000 */
[----:B------:R-:W-:Y:S01]  /*1070*/  UMOV UR23, 0x10 ;  /* 0x0000001000177882 */ /* 0x000fe20000000000 */
[----:B------:R-:W-:Y:S01]  /*1080*/  UMOV UR9, UR17 ;  /* 0x0000001100097c82 */ /* 0x000fe20008000000 */
[----:B--2---:R-:W-:Y:S01]  /*1090*/  IMAD.U32 R2, R6, -0x80000000, RZ ;  /* 0x8000000006027824 */ /* 0x004fe200078e00ff */
[----:B------:R2:W-:Y:S02]  /*10a0*/  UTMALDG.4D [UR16], [UR24], desc[URZ] ;  /* 0x00003f10180075b4 */ /* 0x0005e40008019000 */
[----:B------:R2:W-:Y:S01]  /*10b0*/  UBLKCP.S.G [UR8], [UR12], UR23 ;  /* 0x000000080c0073ba */ /* 0x0005e20008000217 */
[----:B------:R-:W3:Y:S02]  /*10c0*/  SYNCS.PHASECHK.TRANS64.TRYWAIT P0, [UR17+0x30], R2 ;  /* 0x00003002ff0075a7 */ /* 0x000ee40008000151 */
[----:B--23--:R-:W-:Y:S05]  /*10d0*/  @!P0 BRA `(.L_x_9) ;  /* 0x0000003c00688947 */ /* 0x00cfea0003800000 */
.L_x_32:
[----:B------:R-:W-:Y:S01]  /*10e0*/  ELECT P0, URZ, PT ;  /* 0x00000000003f782f */ /* 0x000fe20003800000 */
[----:B------:R-:W-:Y:S01]  /*10f0*/  VIADD R4, R4, 0x2 ;  /* 0x0000000204047836 */ /* 0x000fe20000000000 */
[----:B------:R-:W-:Y:S02]  /*1100*/  UIADD3 UR13, UP0, UR19, UR14, URZ ;  /* 0x0000000e130d7290 */ /* 0x000fe4000ff1e03f */
[----:B------:R-:W-:Y:S02]  /*1110*/  UIADD3 UR20, UP1, UR30, 0x1f0, URZ ;  /* 0x000001f01e147890 */ /* 0x000fe4000ff3e03f */
[----:B------:R-:W-:Y:S02]  /*1120*/  UIADD3.X UR16, URZ, UR22, URZ, UP0, !UPT ;  /* 0x000000163f107290 */ /* 0x000fe400087fe43f */
[----:B------:R-:W-:Y:S02]  /*1130*/  UIADD3 UR12, UR17, 0x280, URZ ;  /* 0x00000280110c7890 */ /* 0x000fe4000fffe03f */
[----:B------:R-:W-:-:S02]  /*1140*/  ULEA UR18, UP0, UR13, UR34, 0x2 ;  /* 0x000000220d127291 */ /* 0x000fc4000f80103f */
[----:B------:R-:W-:Y:S01]  /*1150*/  UIADD3 UR8, UR17, 0xc800, URZ ;  /* 0x0000c80011087890 */ /* 0x000fe2000fffe03f */
[----:B------:R-:W-:Y:S01]  /*1160*/  @P0 IMAD.MOV.U32 R2, RZ, RZ, 0x2100 ;  /* 0x00002100ff020424 */ /* 0x000fe200078e00ff */
[----:B------:R-:W-:Y:S01]  /*1170*/  UIADD3 UR9, UR17, 0x20, URZ ;  /* 0x0000002011097890 */ /* 0x000fe2000fffe03f */
[----:B------:R-:W-:Y:S01]  /*1180*/  UMOV UR11, UR19 ;  /* 0x00000013000b7c82 */ /* 0x000fe20008000000 */
        /* <DEDUP_REMOVED lines=8> */
[----:B------:R-:W-:Y:S01]  /*1210*/  UMOV UR16, 0x10 ;  /* 0x0000001000107882 */ /* 0x000fe20000000000 */
[----:B------:R2:W-:Y:S01]  /*1220*/  UTMALDG.4D [UR8], [UR20], desc[URZ] ;  /* 0x00003f08140075b4 */ /* 0x0005e20008019000 */
[----:B------:R-:W-:-:S03]  /*1230*/  UIADD3 UR27, UR27, 0x80, URZ ;  /* 0x000000801b1b7890 */ /* 0x000fc6000fffe03f */
[----:B------:R2:W-:Y:S02]  /*1240*/  UBLKCP.S.G [UR24], [UR18], UR16 ;  /* 0x00000018120073ba */ /* 0x0005e40008000210 */
[----:B--2---:R-:W-:Y:S07]  /*1250*/  @P1 BRA `(.L_x_10) ;  /* 0xfffffff8007c1947 */ /* 0x004fee000383ffff */
[----:B-1----:R-:W-:-:S07]  /*1260*/  VIADD R3, R4, 0x1 ;  /* 0x0000000104037836 */ /* 0x002fce0000000000 */
.L_x_5:
[----:B------:R-:W-:-:S04]  /*1270*/  LOP3.LUT R5, R5, 0x1, RZ, 0xc0, !PT ;  /* 0x0000000105057812 */ /* 0x000fc800078ec0ff */
[----:B------:R-:W-:-:S13]  /*1280*/  ISETP.NE.U32.AND P0, PT, R5, 0x1, PT ;  /* 0x000000010500780c */ /* 0x000fda0003f05070 */
[----:B------:R-:W-:Y:S05]  /*1290*/  @P0 BRA `(.L_x_2) ;  /* 0x0000000000d00947 */ /* 0x000fea0003800000 */
[----:B------:R-:W-:Y:S01]  /*12a0*/  IMAD.U32 R2, R6, -0x80000000, RZ ;  /* 0x8000000006027824 */ /* 0x000fe200078e00ff */
[----:B------:R-:W-:Y:S01]  /*12b0*/  R2UR UR11, R3 ;  /* 0x00000000030b72ca */ /* 0x000fe200000e0000 */
[----:B------:R-:W-:Y:S02]  /*12c0*/  ULDC.64 UR18, c[0x0][0x198] ;  /* 0x0000660000127ab9 */ /* 0x000fe40000000a00 */
[----:B------:R-:W1:Y:S02]  /*12d0*/  SYNCS.PHASECHK.TRANS64.TRYWAIT P0, [UR17+0x18], R2 ;  /* 0x00001802ff0075a7 */ /* 0x000e640008000151 */
[----:B-1----:R-:W-:Y:S10]  /*12e0*/  @!P0 BRA `(.L_x_11) ;  /* 0x0000003c00008947 */ /* 0x002ff40003800000 */
.L_x_34:
[----:B------:R-:W-:Y:S01]  /*12f0*/  USHF.L.U32 UR11, UR11, 0x6, URZ ;  /* 0x000000060b0b7899 */ /* 0x000fe2000800063f */
[----:B------:R-:W-:-:S03]  /*1300*/  ELECT P0, URZ, PT ;  /* 0x00000000003f782f */ /* 0x000fc60003800000 */
[----:B------:R-:W-:Y:S01]  /*1310*/  UIADD3 UR7, UP0, UR11, UR6, URZ ;  /* 0x000000060b077290 */ /* 0x000fe2000ff1e03f */
[----:B------:R-:W-:Y:S01]  /*1320*/  ULDC.64 UR12, c[0x0][0x580] ;  /* 0x00016000000c7ab9 */ /* 0x000fe20000000a00 */
[----:B------:R-:W-:Y:S02]  /*1330*/  UIADD3 UR18, UP1, UR18, 0x70, URZ ;  /* 0x0000007012127890 */ /* 0x000fe4000ff3e03f */
[----:B------:R-:W-:Y:S02]  /*1340*/  UIADD3.X UR5, URZ, UR5, URZ, UP0, !UPT ;  /* 0x000000053f057290 */ /* 0x000fe400087fe43f */
[----:B------:R-:W-:Y:S02]  /*1350*/  UIADD3 UR10, UR17, 0x180, URZ ;  /* 0x00000180110a7890 */ /* 0x000fe4000fffe03f */
[----:B------:R-:W-:Y:S02]  /*1360*/  ULEA UR6, UP0, UR7, UR12, 0x2 ;  /* 0x0000000c07067291 */ /* 0x000fe4000f80103f */
[----:B------:R-:W-:Y:S01]  /*1370*/  UIADD3 UR8, UR17, 0x2800, URZ ;  /* 0x0000280011087890 */ /* 0x000fe2000fffe03f */
[----:B------:R-:W-:Y:S01]  /*1380*/  @P0 IMAD.MOV.U32 R4, RZ, RZ, 0x2100 ;  /* 0x00002100ff040424 */ /* 0x000fe200078e00ff */
[----:B------:R-:W-:-:S02]  /*1390*/  UIADD3 UR9, UR17, 0x8, URZ ;  /* 0x0000000811097890 */ /* 0x000fc4000fffe03f */
        /* <DEDUP_REMOVED lines=10> */
[----:B------:R-:W-:-:S03]  /*1440*/  UIADD3 UR14, UP0, UR11, UR14, URZ ;  /* 0x0000000e0b0e7290 */ /* 0x000fc6000ff1e03f */
[----:B------:R2:W-:Y:S01]  /*1450*/  UBLKCP.S.G [UR20], [UR6], UR5 ;  /* 0x00000014060073ba */ /* 0x0005e20008000205 */
[----:B------:R-:W3:Y:S02]  /*1460*/  SYNCS.PHASECHK.TRANS64.TRYWAIT P0, [UR17+0x38], R2 ;  /* 0x00003802ff0075a7 */ /* 0x000ee40008000151 */
[----:B--23--:R-:W-:Y:S06]  /*1470*/  @!P0 BRA `(.L_x_12) ;  /* 0x0000003800b88947 */ /* 0x00cfec0003800000 */
.L_x_36:
[----:B------:R-:W-:Y:S01]  /*1480*/  ULDC.64 UR6, c[0x0][0x5a8] ;  /* 0x00016a0000067ab9 */ /* 0x000fe20000000a00 */
[----:B------:R-:W-:Y:S01]  /*1490*/  UIADD3.X UR22, URZ, UR22, URZ, UP0, !UPT ;  /* 0x000000163f167290 */ /* 0x000fe200087fe43f */
[----:B------:R-:W-:Y:S01]  /*14a0*/  ELECT P0, URZ, PT ;  /* 0x00000000003f782f */ /* 0x000fe20003800000 */
[----:B------:R-:W-:Y:S01]  /*14b0*/  ULEA UR6, UP0, UR14, UR6, 0x2 ;  /* 0x000000060e067291 */ /* 0x000fe2000f80103f */
[----:B------:R-:W-:Y:S01]  /*14c0*/  ULDC.64 UR12, c[0x0][0x198] ;  /* 0x00006600000c7ab9 */ /* 0x000fe20000000a00 */
[----:B------:R-:W-:Y:S02]  /*14d0*/  UIADD3 UR5, UR17, 0x380, URZ ;  /* 0x0000038011057890 */ /* 0x000fe4000fffe03f */
[----:B------:R-:W-:Y:S02]  /*14e0*/  ULEA.HI.X UR7, UR14, UR7, UR22, 0x2, UP0 ;  /* 0x000000070e077291 */ /* 0x000fe400080f1416 */
[----:B------:R-:W-:Y:S02]  /*14f0*/  UIADD3 UR14, UP0, UR12, 0x1f0, URZ ;  /* 0x000001f00c0e7890 */ /* 0x000fe4000ff1e03f */
[----:B------:R-:W-:-:S02]  /*1500*/  UIADD3 UR8, UR17, 0xe800, URZ ;  /* 0x0000e80011087890 */ /* 0x000fc4000fffe03f */
[----:B------:R-:W-:Y:S02]  /*1510*/  UIADD3 UR9, UR17, 0x28, URZ ;  /* 0x0000002811097890 */ /* 0x000fe4000fffe03f */
[----:B------:R-:W-:Y:S01]  /*1520*/  @P0 IMAD.MOV.U32 R2, RZ, RZ, 0x2100 ;  /* 0x00002100ff020424 */ /* 0x000fe200078e00ff */
[----:B------:R-:W-:Y:S02]  /*1530*/  UIADD3.X UR15, URZ, UR13, URZ, UP0, !UPT ;  /* 0x0000000d3f0f7290 */ /* 0x000fe400087fe43f */
[----:B------:R-:W-:Y:S02]  /*1540*/  UIADD3 UR19, UR17, 0x28, URZ ;  /* 0x0000002811137890 */ /* 0x000fe4000fffe03f */
[----:B------:R2:W-:Y:S01]  /*1550*/  @P0 SYNCS.ARRIVE.TRANS64 RZ, [UR17+0x28], R2 ;  /* 0x00002802ffff09a7 */ /* 0x0005e20008000011 */
[----:B------:R-:W-:Y:S01]  /*1560*/  UPRMT UR18, UR4, 0x654, UR5 ;  /* 0x0000065404127896 */ /* 0x000fe20008000005 */
[----:B------:R-:W-:Y:S01]  /*1570*/  UMOV UR10, URZ ;  /* 0x0000003f000a7c82 */ /* 0x000fe20008000000 */
[----:B------:R-:W-:Y:S01]  /*1580*/  UMOV UR12, UR28 ;  /* 0x0000001c000c7c82 */ /* 0x000fe20008000000 */
[----:B------:R-:W-:Y:S01]  /*1590*/  UMOV UR13, UR29 ;  /* 0x0000001d000d7c82 */ /* 0x000fe20008000000 */
[----:B------:R-:W-:Y:S01]  /*15a0*/  UMOV UR4, 0x10 ;  /* 0x0000001000047882 */ /* 0x000fe20000000000 */
[----:B------:R2:W-:Y:S04]  /*15b0*/  UTMALDG.4D [UR8], [UR14], desc[URZ] ;  /* 0x00003f080e0075b4 */ /* 0x0005e80008019000 */
[----:B------:R2:W-:Y:S02]  /*15c0*/  UBLKCP.S.G [UR18], [UR6], UR4 ;  /* 0x00000012060073ba */ /* 0x0005e40008000204 */
[----:B--2---:R-:W-:Y:S01]  /*15d0*/  NOP ;  /* 0x0000000000007918 */ /* 0x004fe20000000000 */
.L_x_2:
[----:B------:R-:W-:-:S13]  /*15e0*/  ISETP.NE.AND P0, PT, R0, 0x1, PT ;  /* 0x000000010000780c */ /* 0x000fda0003f05270 */
[----:B------:R-:W-:Y:S05]  /*15f0*/  @P0 EXIT ;  /* 0x000000000000094d */ /* 0x000fea0003800000 */
[----:B------:R-:W2:Y:S01]  /*1600*/  S2UR UR4, SR_CTAID.X ;  /* 0x00000000000479c3 */ /* 0x000ea20000002500 */
[----:B------:R-:W-:Y:S01]  /*1610*/  ULDC UR6, c[0x0][0x210] ;  /* 0x0000840000067ab9 */ /* 0x000fe20000000800 */
[----:B------:R-:W-:Y:S01]  /*1620*/  ULDC UR12, c[0x0][0x21c] ;  /* 0x00008700000c7ab9 */ /* 0x000fe20000000800 */
[----:B------:R-:W-:Y:S02]  /*1630*/  UIADD3 UR5, -UR6, URZ, URZ ;  /* 0x0000003f06057290 */ /* 0x000fe4000fffe13f */
[----:B------:R-:W-:Y:S02]  /*1640*/  UIADD3 UR10, UR6, -0x1, URZ ;  /* 0xffffffff060a7890 */ /* 0x000fe4000fffe03f */
[----:B------:R-:W-:Y:S01]  /*1650*/  UISETP.GT.AND UP0, UPT, UR6, URZ, UPT ;  /* 0x0000003f0600728c */ /* 0x000fe2000bf04270 */
[----:B------:R-:W3:Y:S01]  /*1660*/  S2UR UR7, SR_CTAID.Z ;  /* 0x00000000000779c3 */ /* 0x000ee20000002700 */
[----:B------:R-:W-:Y:S01]  /*1670*/  USHF.R.S32.HI UR11, URZ, 0x1f, UR10 ;  /* 0x0000001f3f0b7899 */ /* 0x000fe2000801140a */
[----:B------:R-:W-:-:S03]  /*1680*/  ULDC.64 UR8, c[0x0][0x5f0] ;  /* 0x00017c0000087ab9 */ /* 0x000fc60000000a00 */
[----:B------:R-:W-:-:S04]  /*1690*/  ULEA.HI UR11, UR11, UR10, URZ, 0x6 ;  /* 0x0000000a0b0b7291 */ /* 0x000fc8000f8f303f */
[----:B------:R-:W-:Y:S02]  /*16a0*/  ULEA.HI.SX32 UR11, UR11, 0x1, 0x1a ;  /* 0x000000010b0b7891 */ /* 0x000fe4000f8fd23f */
[----:B--2---:R-:W-:-:S04]  /*16b0*/  ULEA UR4, UR4, UR6, 0x7 ;  /* 0x0000000604047291 */ /* 0x004fc8000f8e383f */
[----:B------:R-:W-:Y:S02]  /*16c0*/  UIADD3 UR4, UR4, -UR12, URZ ;  /* 0x8000000c04047290 */ /* 0x000fe4000fffe03f */
[----:B------:R-:W-:Y:S02]  /*16d0*/  USHF.R.S32.HI UR12, URZ, 0x1f, UR5 ;  /* 0x0000001f3f0c7899 */ /* 0x000fe40008011405 */
[----:B------:R-:W-:Y:S02]  /*16e0*/  USHF.R.S32.HI UR5, URZ, 0x1f, UR4 ;  /* 0x0000001f3f057899 */ /* 0x000fe40008011404 */
[----:B------:R-:W-:Y:S02]  /*16f0*/  ULEA.HI UR6, UR12, -UR6, URZ, 0x6 ;  /* 0x800000060c067291 */ /* 0x000fe4000f8f303f */
[----:B------:R-:W-:Y:S02]  /*1700*/  ULEA.HI UR5, UR5, UR4, URZ, 0x6 ;  /* 0x0000000405057291 */ /* 0x000fe4000f8f303f */
[----:B------:R-:W-:-:S02]  /*1710*/  USHF.R.S32.HI UR4, URZ, 0x6, UR6 ;  /* 0x000000063f047899 */ /* 0x000fc40008011406 */
[----:B------:R-:W-:Y:S01]  /*1720*/  USHF.R.S32.HI UR6, URZ, 0x6, UR5 ;  /* 0x000000063f067899 */ /* 0x000fe20008011405 */
[----:B------:R-:W2:Y:S01]  /*1730*/  S2UR UR12, SR_CTAID.Y ;  /* 0x00000000000c79c3 */ /* 0x000ea20000002600 */
[----:B------:R-:W-:Y:S02]  /*1740*/  UIADD3 UR10, -UR4, URZ, URZ ;  /* 0x0000003f040a7290 */ /* 0x000fe4000fffe13f */
[----:B------:R-:W-:Y:S02]  /*1750*/  UISETP.LT.AND UP1, UPT, URZ, UR6, UPT ;  /* 0x000000063f00728c */ /* 0x000fe4000bf21270 */
[----:B---3--:R-:W-:Y:S02]  /*1760*/  UIMAD.WIDE.U32 UR4, UR7, UR8, URZ ;  /* 0x00000008070472a5 */ /* 0x008fe4000f8e003f */
[----:B------:R-:W-:Y:S01]  /*1770*/  USEL UR6, URZ, UR6, !UP1 ;  /* 0x000000063f067287 */ /* 0x000fe2000c800000 */
[----:B------:R-:W-:Y:S01]  /*1780*/  @!UP0 UMOV UR11, UR10 ;  /* 0x0000000a000b8c82 */ /* 0x000fe20008000000 */
[----:B------:R-:W-:-:S02]  /*1790*/  UIMAD UR5, UR7, UR9, UR5 ;  /* 0x00000009070572a4 */ /* 0x000fc4000f8e0205 */
[----:B------:R-:W-:Y:S01]  /*17a0*/  UIADD3 UR7, UR11, -UR6, URZ ;  /* 0x800000060b077290 */ /* 0x000fe2000fffe03f */
[----:B------:R-:W-:-:S03]  /*17b0*/  ULDC.64 UR8, c[0x0][0x5e8] ;  /* 0x00017a0000087ab9 */ /* 0x000fc60000000a00 */
[----:B------:R-:W-:-:S06]  /*17c0*/  UISETP.GE.AND UP0, UPT, UR7, 0x1, UPT ;  /* 0x000000010700788c */ /* 0x000fcc000bf06270 */
[----:B------:R-:W-:Y:S01]  /*17d0*/  PLOP3.LUT P0, PT, PT, PT, UP0, 0x80, 0x0 ;  /* 0x000000000000781c */ /* 0x000fe20003f0f008 */
[----:B--2---:R-:W-:-:S04]  /*17e0*/  UIMAD.WIDE.U32 UR4, UR12, UR8, UR4 ;  /* 0x000000080c0472a5 */ /* 0x004fc8000f8e0004 */
[----:B------:R-:W-:-:S08]  /*17f0*/  UIMAD UR12, UR12, UR9, UR5 ;  /* 0x000000090c0c72a4 */ /* 0x000fd0000f8e0205 */
[----:B------:R-:W-:Y:S05]  /*1800*/  @!P0 BRA `(.L_x_13) ;  /* 0x0000003000fc8947 */ /* 0x000fea0003800000 */
[----:B------:R-:W-:Y:S02]  /*1810*/  UIADD3 UR10, -UR11, UR6, URZ ;  /* 0x000000060b0a7290 */ /* 0x000fe4000fffe13f */
[----:B------:R-:W-:Y:S01]  /*1820*/  USHF.L.U32 UR11, UR6, 0xc, URZ ;  /* 0x0000000c060b7899 */ /* 0x000fe2000800063f */
[----:B------:R-:W-:-:S11]  /*1830*/  ULDC.64 UR18, c[0x0][0x5d0] ;  /* 0x0001740000127ab9 */ /* 0x000fd60000000a00 */
.L_x_14:
[----:B------:R-:W2:Y:S01]  /*1840*/  S2UR UR7, SR_CgaCtaId ;  /* 0x00000000000779c3 */ /* 0x000ea20000008800 */
[----:B------:R-:W-:-:S07]  /*1850*/  DEPBAR.LE SB0, 0x1 ;  /* 0x000080400000791a */ /* 0x000fce0000000000 */
[----:B------:R-:W-:Y:S08]  /*1860*/  BAR.ARV 0x9, 0xa0 ;  /* 0x0242800000007b1d */ /* 0x000ff00000002000 */
[----:B------:R-:W3:Y:S01]  /*1870*/  S2UR UR13, SR_CgaCtaId ;  /* 0x00000000000d79c3 */ /* 0x000ee20000008800 */
[----:B------:R-:W-:-:S04]  /*1880*/  DEPBAR.LE SB0, 0x0 ;  /* 0x000080000000791a */ /* 0x000fc80000000000 */
[----:B------:R-:W-:Y:S01]  /*1890*/  UIADD3 UR16, UP0, UR11, UR4, URZ ;  /* 0x000000040b107290 */ /* 0x000fe2000ff1e03f */
[----:B------:R-:W-:Y:S01]  /*18a0*/  UMOV UR6, 0x400 ;  /* 0x0000040000067882 */ /* 0x000fe20000000000 */
[----:B------:R-:W-:Y:S02]  /*18b0*/  UMOV UR9, 0x400 ;  /* 0x0000040000097882 */ /* 0x000fe40000000000 */
[----:B------:R-:W-:Y:S02]  /*18c0*/  ULEA.HI.X.SX32 UR17, UR11, UR12, 0x1, UP0 ;  /* 0x0000000c0b117291 */ /* 0x000fe400080f0e3f */
[----:B------:R-:W-:Y:S02]  /*18d0*/  ULEA UR8, UP0, UR16, UR18, 0x2 ;  /* 0x0000001210087291 */ /* 0x000fe4000f80103f */
[----:B--2---:R-:W-:Y:S01]  /*18e0*/  ULEA UR6, UR7, UR6, 0x18 ;  /* 0x0000000607067291 */ /* 0x004fe2000f8ec03f */
[----:B------:R-:W-:Y:S01]  /*18f0*/  UMOV UR15, 0x200 ;  /* 0x00000200000f7882 */ /* 0x000fe20000000000 */
[----:B------:R-:W-:-:S02]  /*1900*/  UIADD3 UR10, UR10, 0x1, URZ ;  /* 0x000000010a0a7890 */ /* 0x000fc4000fffe03f */
[----:B------:R-:W-:Y:S01]  /*1910*/  UIADD3 UR11, UR11, 0x1000, URZ ;  /* 0x000010000b0b7890 */ /* 0x000fe2000fffe03f */
[----:B------:R-:W-:Y:S06]  /*1920*/  BAR.ARV 0xa, 0xa0 ;  /* 0x0282800000007b1d */ /* 0x000fec0000002000 */
[----:B---3--:R-:W-:Y:S02]  /*1930*/  ULEA UR14, UR13, UR9, 0x18 ;  /* 0x000000090d0e7291 */ /* 0x008fe4000f8ec03f */
[----:B------:R-:W-:Y:S01]  /*1940*/  BAR.SYNC.DEFER_BLOCKING 0x6, 0xa0 ;  /* 0x0182800000007b1d */ /* 0x000fe20000010000 */
[----:B------:R-:W-:Y:S01]  /*1950*/  ULEA.HI.X UR9, UR16, UR19, UR17, 0x2, UP0 ;  /* 0x0000001310097291 */ /* 0x000fe200080f1411 */
[----:B------:R-:W-:Y:S01]  /*1960*/  ISETP.NE.AND P0, PT, RZ, UR10, PT ;  /* 0x0000000aff007c0c */ /* 0x000fe2000bf05270 */
[----:B------:R-:W-:-:S02]  /*1970*/  UIADD3 UR13, UR6, 0x20800, URZ ;  /* 0x00020800060d7890 */ /* 0x000fc4000fffe03f */
[----:B------:R-:W-:Y:S02]  /*1980*/  UIADD3 UR6, UP0, UR8, 0x2000, URZ ;  /* 0x0000200008067890 */ /* 0x000fe4000ff1e03f */
[----:B------:R-:W-:Y:S02]  /*1990*/  UIADD3 UR14, UR14, 0x22800, URZ ;  /* 0x000228000e0e7890 */ /* 0x000fe4000fffe03f */
[----:B------:R-:W-:-:S03]  /*19a0*/  UIADD3.X UR7, URZ, UR9, URZ, UP0, !UPT ;  /* 0x000000093f077290 */ /* 0x000fc600087fe43f */
[----:B------:R2:W-:Y:S01]  /*19b0*/  UBLKRED.G.S.ADD.F32.RN [UR8], [UR13], UR15 ;  /* 0x000000080d0073bb */ /* 0x0005e200080a040f */
[----:B------:R0:W-:Y:S01]  /*19c0*/  UTMACMDFLUSH ;  /* 0x00000000000079b7 */ /* 0x0001e20000000000 */
[----:B------:R-:W-:Y:S06]  /*19d0*/  BAR.SYNC.DEFER_BLOCKING 0x7, 0xa0 ;  /* 0x01c2800000007b1d */ /* 0x000fec0000010000 */
[----:B------:R2:W-:Y:S01]  /*19e0*/  UBLKRED.G.S.ADD.F32.RN [UR6], [UR14], UR15 ;  /* 0x000000060e0073bb */ /* 0x0005e200080a040f */
[----:B------:R0:W-:Y:S01]  /*19f0*/  UTMACMDFLUSH ;  /* 0x00000000000079b7 */ /* 0x0001e20000000000 */
[----:B--2---:R-:W-:Y:S05]  /*1a00*/  @P0 BRA `(.L_x_14) ;  /* 0xfffffffc008c0947 */ /* 0x004fea000383ffff */
[----:B------:R-:W-:Y:S05]  /*1a10*/  BRA `(.L_x_13) ;  /* 0x0000003000787947 */ /* 0x000fea0003800000 */
.L_x_1:
[----:B------:R-:W-:-:S07]  /*1a20*/  VIADD R8, R6, 0xffffff80 ;  /* 0xffffff8006087836 */ /* 0x000fce0000000000 */
.L_x_15:
[----:B------:R-:W-:-:S08]  /*1a30*/  NOP ;  /* 0x0000000000007918 */ /* 0x000fd00000000000 */
[----:B------:R-:W1:Y:S02]  /*1a40*/  USETMAXREG.TRY_ALLOC.CTAPOOL UP0, 0xf0 ;  /* 0x000000f0000079c8 */ /* 0x000e640008000600 */
[----:B-1----:R-:W-:-:S13]  /*1a50*/  PLOP3.LUT P0, PT, PT, PT, UP0, 0x80, 0x0 ;  /* 0x000000000000781c */ /* 0x002fda0003f0f008 */
[----:B------:R-:W-:Y:S05]  /*1a60*/  @!P0 BRA `(.L_x_15) ;  /* 0xfffffffc00f08947 */ /* 0x000fea000383ffff */
[C---:B------:R-:W-:Y:S01]  /*1a70*/  PRMT R2, R8.reuse, 0x9910, RZ ;  /* 0x0000991008027816 */ /* 0x040fe200000000ff */
[----:B------:R-:W1:Y:S01]  /*1a80*/  S2R R16, SR_CTAID.X ;  /* 0x0000000000107919 */ /* 0x000e620000002500 */
[----:B------:R-:W-:Y:S01]  /*1a90*/  LOP3.LUT R5, R8, 0xffff, RZ, 0xc0, !PT ;  /* 0x0000ffff08057812 */ /* 0x000fe200078ec0ff */
[----:B------:R-:W2:Y:S01]  /*1aa0*/  LDC R19, c[0x0][0x210] ;  /* 0x00008400ff137b82 */ /* 0x000ea20000000800 */
[----:B------:R-:W-:Y:S01]  /*1ab0*/  SHF.R.S32.HI R2, RZ, 0xf, R2 ;  /* 0x0000000fff027819 */ /* 0x000fe20000011402 */
[----:B------:R-:W-:-:S03]  /*1ac0*/  UMOV UR5, 0x400 ;  /* 0x0000040000057882 */ /* 0x000fc60000000000 */
[----:B------:R-:W-:-:S03]  /*1ad0*/  LOP3.LUT R9, R2, 0xffff, RZ, 0xc0, !PT ;  /* 0x0000ffff02097812 */ /* 0x000fc600078ec0ff */
[----:B------:R-:W3:Y:S01]  /*1ae0*/  LDC R20, c[0x0][0x21c] ;  /* 0x00008700ff147b82 */ /* 0x000ee20000000800 */
[----:B------:R-:W-:-:S04]  /*1af0*/  LEA.HI R9, R9, R8, RZ, 0x17 ;  /* 0x0000000809097211 */ /* 0x000fc800078fb8ff */
[----:B------:R-:W-:-:S03]  /*1b00*/  PRMT R2, R9, 0x9910, RZ ;  /* 0x0000991009027816 */ /* 0x000fc600000000ff */
[----:B------:R-:W4:Y:S01]  /*1b10*/  S2UR UR8, SR_CgaCtaId ;  /* 0x00000000000879c3 */ /* 0x000f220000008800 */
[----:B------:R-:W-:-:S04]  /*1b20*/  SHF.R.S32.HI R2, RZ, 0x7, R2 ;  /* 0x00000007ff027819 */ /* 0x000fc80000011402 */
[----:B------:R-:W-:Y:S02]  /*1b30*/  PRMT R12, R2, 0x9910, RZ ;  /* 0x00009910020c7816 */ /* 0x000fe400000000ff */
[-C--:B------:R-:W-:Y:S01]  /*1b40*/  LEA.HI R2, R5, R8.reuse, RZ, 0x15 ;  /* 0x0000000805027211 */ /* 0x080fe200078fa8ff */
[--C-:B--2---:R-:W-:Y:S01]  /*1b50*/  IMAD.MOV R14, RZ, RZ, -R19.reuse ;  /* 0x000000ffff0e7224 */ /* 0x104fe200078e0a13 */
[----:B------:R-:W-:Y:S01]  /*1b60*/  ISETP.GT.AND P2, PT, R19, RZ, PT ;  /* 0x000000ff1300720c */ /* 0x000fe20003f44270 */
[----:B------:R-:W-:Y:S01]  /*1b70*/  IMAD.SHL.U32 R3, R12, 0x80, RZ ;  /* 0x000000800c037824 */ /* 0x000fe200078e00ff */
[----:B------:R-:W-:Y:S02]  /*1b80*/  PRMT R4, R2, 0x9910, RZ ;  /* 0x0000991002047816 */ /* 0x000fe400000000ff */
[----:B------:R-:W-:Y:S01]  /*1b90*/  LEA.HI R2, R5, R8, RZ, 0x14 ;  /* 0x0000000805027211 */ /* 0x000fe200078fa0ff */
[----:B-1----:R-:W-:Y:S01]  /*1ba0*/  IMAD R15, R16, 0x80, R19 ;  /* 0x00000080100f7824 */ /* 0x002fe200078e0213 */
[----:B------:R-:W-:-:S02]  /*1bb0*/  ISETP.NE.AND P0, PT, R8, R3, PT ;  /* 0x000000030800720c */ /* 0x000fc40003f05270 */
[----:B------:R-:W-:Y:S01]  /*1bc0*/  SHF.R.S32.HI R5, RZ, 0x5, R4 ;  /* 0x00000005ff057819 */ /* 0x000fe20000011404 */
[----:B---3--:R-:W-:Y:S01]  /*1bd0*/  IMAD.IADD R15, R15, 0x1, -R20 ;  /* 0x000000010f0f7824 */ /* 0x008fe200078e0a14 */
[C---:B------:R-:W-:Y:S02]  /*1be0*/  LOP3.LUT R3, R2.reuse, 0xfff0, RZ, 0xc0, !PT ;  /* 0x0000fff002037812 */ /* 0x040fe400078ec0ff */
[----:B------:R-:W-:Y:S02]  /*1bf0*/  LOP3.LUT R7, R2, 0xffff, RZ, 0xc0, !PT ;  /* 0x0000ffff02077812 */ /* 0x000fe400078ec0ff */
[----:B------:R-:W-:Y:S01]  /*1c00*/  ISETP.LT.U32.AND P0, PT, R6, 0x80, P0 ;  /* 0x000000800600780c */ /* 0x000fe20000701070 */
[----:B------:R-:W-:Y:S01]  /*1c10*/  IMAD.MOV R3, RZ, RZ, -R3 ;  /* 0x000000ffff037224 */ /* 0x000fe200078e0a03 */
[----:B------:R-:W-:Y:S01]  /*1c20*/  LOP3.LUT R2, R5, 0xffff, RZ, 0xc0, !PT ;  /* 0x0000ffff05027812 */ /* 0x000fe200078ec0ff */
[----:B----4-:R-:W-:Y:S01]  /*1c30*/  ULEA UR5, UR8, UR5, 0x18 ;  /* 0x0000000508057291 */ /* 0x010fe2000f8ec03f */
[----:B------:R-:W-:-:S02]  /*1c40*/  SHF.R.U32.HI R4, RZ, 0x4, R7 ;  /* 0x00000004ff047819 */ /* 0x000fc40000011607 */
[----:B------:R-:W-:Y:S02]  /*1c50*/  SHF.R.U32.HI R2, RZ, 0xd, R2 ;  /* 0x0000000dff027819 */ /* 0x000fe40000011602 */
[----:B------:R-:W-:Y:S02]  /*1c60*/  LEA.HI R6, R7, R4, RZ, 0x11 ;  /* 0x0000000407067211 */ /* 0x000fe400078f88ff */
[----:B------:R-:W-:Y:S01]  /*1c70*/  PRMT R11, R3, 0x7710, RZ ;  /* 0x00007710030b7816 */ /* 0x000fe200000000ff */
[----:B------:R-:W-:Y:S01]  /*1c80*/  VIADD R3, R12, 0xffffffff ;  /* 0xffffffff0c037836 */ /* 0x000fe20000000000 */
[----:B------:R-:W-:Y:S01]  /*1c90*/  LOP3.LUT R10, R2, 0x3, RZ, 0xc0, !PT ;  /* 0x00000003020a7812 */ /* 0x000fe200078ec0ff */
[----:B------:R-:W-:Y:S01]  /*1ca0*/  @!P0 IMAD.MOV R3, RZ, RZ, R12 ;  /* 0x000000ffff038224 */ /* 0x000fe200078e020c */
[----:B------:R-:W-:Y:S01]  /*1cb0*/  LOP3.LUT R6, R6, 0xfe, RZ, 0xc0, !PT ;  /* 0x000000fe06067812 */ /* 0x000fe200078ec0ff */
[----:B------:R-:W-:Y:S01]  /*1cc0*/  IMAD.IADD R2, R8, 0x1, R11 ;  /* 0x0000000108027824 */ /* 0x000fe200078e020b */
[----:B------:R-:W-:Y:S01]  /*1cd0*/  SHF.R.S32.HI R14, RZ, 0x1f, R14 ;  /* 0x0000001fff0e7819 */ /* 0x000fe2000001140e */
[----:B------:R-:W-:Y:S01]  /*1ce0*/  IMAD.IADD R10, R5, 0x1, R10 ;  /* 0x00000001050a7824 */ /* 0x000fe200078e020a */
[----:B------:R1:W2:Y:S01]  /*1cf0*/  SHFL.IDX PT, R13, R3, RZ, 0x1f ;  /* 0x00001fff030d7589 */ /* 0x0002a200000e0000 */
[----:B------:R-:W-:Y:S01]  /*1d00*/  IMAD.MOV R6, RZ, RZ, -R6 ;  /* 0x000000ffff067224 */ /* 0x000fe200078e0a06 */
[----:B------:R-:W-:-:S02]  /*1d10*/  PRMT R11, R2, 0x8880, RZ ;  /* 0x00008880020b7816 */ /* 0x000fc400000000ff */
[----:B------:R-:W-:Y:S02]  /*1d20*/  LOP3.LUT R10, R10, 0xfc, RZ, 0xc0, !PT ;  /* 0x000000fc0a0a7812 */ /* 0x000fe400078ec0ff */
[----:B------:R-:W-:Y:S02]  /*1d30*/  PRMT R7, R6, 0x7710, RZ ;  /* 0x0000771006077816 */ /* 0x000fe400000000ff */
[----:B------:R-:W-:Y:S01]  /*1d40*/  PRMT R6, R11, 0x7710, RZ ;  /* 0x000077100b067816 */ /* 0x000fe200000000ff */
[----:B------:R-:W-:Y:S01]  /*1d50*/  IMAD.MOV R10, RZ, RZ, -R10 ;  /* 0x000000ffff0a7224 */ /* 0x000fe200078e0a0a */
[----:B-1----:R-:W-:Y:S01]  /*1d60*/  PRMT R3, R2, 0x9910, RZ ;  /* 0x0000991002037816 */ /* 0x002fe200000000ff */
[----:B------:R-:W-:Y:S01]  /*1d70*/  IMAD.IADD R4, R4, 0x1, R7 ;  /* 0x0000000104047824 */ /* 0x000fe200078e0207 */
[----:B------:R-:W-:Y:S02]  /*1d80*/  SHF.R.U32.HI R6, RZ, 0xc, R6 ;  /* 0x0000000cff067819 */ /* 0x000fe40000011606 */
[----:B------:R-:W-:-:S02]  /*1d90*/  PRMT R10, R10, 0x7710, RZ ;  /* 0x000077100a0a7816 */ /* 0x000fc400000000ff */
[----:B------:R-:W-:Y:S02]  /*1da0*/  LOP3.LUT R7, R6, 0x7, RZ, 0xc0, !PT ;  /* 0x0000000706077812 */ /* 0x000fe400078ec0ff */
[----:B------:R-:W-:Y:S01]  /*1db0*/  PRMT R11, R4, 0x8880, RZ ;  /* 0x00008880040b7816 */ /* 0x000fe200000000ff */
[----:B------:R-:W-:Y:S01]  /*1dc0*/  IMAD.IADD R4, R5, 0x1, R10 ;  /* 0x0000000105047824 */ /* 0x000fe200078e020a */
[----:B------:R-:W-:Y:S01]  /*1dd0*/  LEA.HI R14, R14, -R19, RZ, 0x6 ;  /* 0x800000130e0e7211 */ /* 0x000fe200078f30ff */
[----:B------:R-:W-:Y:S02]  /*1de0*/  IMAD.IADD R7, R2, 0x1, R7 ;  /* 0x0000000102077824 */ /* 0x000fe400078e0207 */
[----:B------:R-:W-:Y:S01]  /*1df0*/  IMAD.MOV.U32 R6, RZ, RZ, R11 ;  /* 0x000000ffff067224 */ /* 0x000fe200078e000b */
[----:B------:R-:W-:Y:S01]  /*1e00*/  PRMT R11, R4, 0x8880, RZ ;  /* 0x00008880040b7816 */ /* 0x000fe200000000ff */
[----:B------:R-:W-:Y:S01]  /*1e10*/  VIADD R10, R19, 0xffffffff ;  /* 0xffffffff130a7836 */ /* 0x000fe20000000000 */
[----:B------:R-:W-:Y:S01]  /*1e20*/  LOP3.LUT R7, R7, 0xf8, RZ, 0xc0, !PT ;  /* 0x000000f807077812 */ /* 0x000fe200078ec0ff */
[----:B------:R-:W-:Y:S01]  /*1e30*/  IMAD.SHL.U32 R4, R6, 0x8, RZ ;  /* 0x0000000806047824 */ /* 0x000fe200078e00ff */
[----:B--2---:R-:W-:Y:S01]  /*1e40*/  R2UR UR7, R13 ;  /* 0x000000000d0772ca */ /* 0x004fe200000e0000 */
[----:B------:R-:W-:Y:S01]  /*1e50*/  IMAD R11, R12, 0x4, R11 ;  /* 0x000000040c0b7824 */ /* 0x000fe200078e020b */
[----:B------:R-:W-:Y:S01]  /*1e60*/  SHF.R.S32.HI R14, RZ, 0x6, R14 ;  /* 0x00000006ff0e7819 */ /* 0x000fe2000001140e */
[----:B------:R-:W-:-:S02]  /*1e70*/  IMAD R6, R3, 0x40, R4 ;  /* 0x0000004003067824 */ /* 0x000fc400078e0204 */
[----:B------:R-:W-:Y:S02]  /*1e80*/  IMAD.MOV R13, RZ, RZ, -R7 ;  /* 0x000000ffff0d7224 */ /* 0x000fe400078e0a07 */
[----:B------:R-:W-:Y:S02]  /*1e90*/  IMAD.U32 R7, R11, 0x400, R6 ;  /* 0x000004000b077824 */ /* 0x000fe400078e0006 */
[----:B------:R-:W-:Y:S01]  /*1ea0*/  IMAD.MOV R14, RZ, RZ, -R14 ;  /* 0x000000ffff0e7224 */ /* 0x000fe200078e0a0e */
[----:B------:R-:W-:Y:S02]  /*1eb0*/  PRMT R11, R13, 0x7710, RZ ;  /* 0x000077100d0b7816 */ /* 0x000fe400000000ff */
[----:B------:R-:W-:Y:S01]  /*1ec0*/  SHF.R.S32.HI R13, RZ, 0x1f, R10 ;  /* 0x0000001fff0d7819 */ /* 0x000fe2000001140a */
[----:B------:R-:W-:Y:S02]  /*1ed0*/  USHF.L.U32 UR4, UR7, 0x7, URZ ;  /* 0x0000000707047899 */ /* 0x000fe4000800063f */
[----:B------:R-:W-:Y:S01]  /*1ee0*/  IMAD.IADD R6, R2, 0x1, R11 ;  /* 0x0000000102067824 */ /* 0x000fe200078e020b */
[----:B------:R-:W-:Y:S01]  /*1ef0*/  LEA.HI R13, R13, R10, RZ, 0x6 ;  /* 0x0000000a0d0d7211 */ /* 0x000fe200078f30ff */
[----:B------:R-:W-:Y:S01]  /*1f00*/  USHF.R.S32.HI UR6, URZ, 0x7, UR4 ;  /* 0x000000073f067899 */ /* 0x000fe20008011404 */
[----:B------:R-:W-:-:S02]  /*1f10*/  IMAD.MOV.U32 R10, RZ, RZ, 0x10 ;  /* 0x00000010ff0a7424 */ /* 0x000fc400078e00ff */
[----:B------:R-:W-:Y:S01]  /*1f20*/  PRMT R11, R6, 0x8880, RZ ;  /* 0x00008880060b7816 */ /* 0x000fe200000000ff */
[----:B------:R-:W-:Y:S01]  /*1f30*/  ULEA.HI UR4, UR4, UR6, URZ, 0x1 ;  /* 0x0000000604047291 */ /* 0x000fe2000f8f083f */
[----:B------:R-:W-:Y:S02]  /*1f40*/  SHF.R.S32.HI R6, RZ, 0x1f, R15 ;  /* 0x0000001fff067819 */ /* 0x000fe4000001140f */
[----:B------:R-:W-:Y:S01]  /*1f50*/  LEA.HI.SX32 R18, R13, 0x1, 0x1a ;  /* 0x000000010d127811 */ /* 0x000fe200078fd2ff */
[----:B------:R-:W-:Y:S01]  /*1f60*/  @!P2 IMAD.MOV.U32 R18, RZ, RZ, R14 ;  /* 0x000000ffff12a224 */ /* 0x000fe200078e000e */
[----:B------:R-:W-:Y:S01]  /*1f70*/  LEA.HI R15, R6, R15, RZ, 0x6 ;  /* 0x0000000f060f7211 */ /* 0x000fe200078f30ff */
[----:B------:R-:W-:Y:S01]  /*1f80*/  IMAD R6, R11, 0x40, R4 ;  /* 0x000000400b067824 */ /* 0x000fe200078e0204 */
[----:B------:R-:W-:Y:S01]  /*1f90*/  ULOP3.LUT UR4, UR4, 0xfffffffe, URZ, 0xc0, !UPT ;  /* 0xfffffffe04047892 */ /* 0x000fe2000f8ec03f */
[----:B------:R-:W-:Y:S01]  /*1fa0*/  IMAD.MOV.U32 R13, RZ, RZ, 0x20 ;  /* 0x00000020ff0d7424 */ /* 0x000fe200078e00ff */
[----:B------:R-:W-:-:S02]  /*1fb0*/  SHF.R.S32.HI R15, RZ, 0x6, R15 ;  /* 0x00000006ff0f7819 */ /* 0x000fc4000001140f */
[C---:B------:R-:W-:Y:S01]  /*1fc0*/  LOP3.LUT P0, RZ, R6.reuse, 0x80, RZ, 0xc0, !PT ;  /* 0x0000008006ff7812 */ /* 0x040fe2000780c0ff */
[----:B------:R-:W-:Y:S01]  /*1fd0*/  UIADD3 UR6, UR6, -UR4, URZ ;  /* 0x8000000406067290 */ /* 0x000fe2000fffe03f */
[----:B------:R-:W-:Y:S02]  /*1fe0*/  VIMNMX R21, RZ, R15, !PT ;  /* 0x0000000fff157248 */ /* 0x000fe40007fe0100 */
[----:B------:R-:W-:Y:S02]  /*1ff0*/  LOP3.LUT P1, RZ, R6, 0x100, RZ, 0xc0, !PT ;  /* 0x0000010006ff7812 */ /* 0x000fe4000782c0ff */
[----:B------:R-:W-:Y:S02]  /*2000*/  ISETP.GE.AND P2, PT, R21, R18, PT ;  /* 0x000000121500720c */ /* 0x000fe40003f46270 */
[----:B------:R-:W-:Y:S02]  /*2010*/  PRMT R6, R5, 0x9910, RZ ;  /* 0x0000991005067816 */ /* 0x000fe400000000ff */
[----:B------:R-:W-:-:S02]  /*2020*/  IADD3 R11, R7, UR5, R7 ;  /* 0x00000005070b7c10 */ /* 0x000fc4000fffe007 */
[----:B------:R-:W-:Y:S02]  /*2030*/  SEL R5, R10, 0xfffffff0, !P0 ;  /* 0xfffffff00a057807 */ /* 0x000fe40004000000 */
[----:B------:R-:W-:-:S05]  /*2040*/  SEL R7, R13, 0xffffffe0, !P1 ;  /* 0xffffffe00d077807 */ /* 0x000fca0004800000 */
[----:B------:R-:W-:Y:S05]  /*2050*/  @P2 BRA `(.L_x_16) ;  /* 0x0000002000d02947 */ /* 0x000fea0003800000 */
[----:B------:R-:W-:Y:S01]  /*2060*/  LOP3.LUT R9, R9, 0xff80, RZ, 0xc0, !PT ;  /* 0x0000ff8009097812 */ /* 0x000fe200078ec0ff */
[----:B------:R-:W-:Y:S01]  /*2070*/  ULEA UR4, UR6, UR5, 0xd ;  /* 0x0000000506047291 */ /* 0x000fe2000f8e683f */
[----:B------:R-:W-:Y:S01]  /*2080*/  IMAD.MOV.U32 R166, RZ, RZ, RZ ;  /* 0x000000ffffa67224 */ /* 0x000fe200078e00ff */
[----:B------:R-:W-:Y:S02]  /*2090*/  UIADD3 UR20, UR7, 0x6, URZ ;  /* 0x0000000607147890 */ /* 0x000fe4000fffe03f */
[----:B------:R-:W-:Y:S01]  /*20a0*/  IMAD.MOV R9, RZ, RZ, -R9 ;  /* 0x000000ffff097224 */ /* 0x000fe200078e0a09 */
[----:B------:R-:W-:Y:S02]  /*20b0*/  UIADD3 UR8, UR4, 0x10800, URZ ;  /* 0x0001080004087890 */ /* 0x000fe4000fffe03f */
[----:B------:R-:W-:Y:S02]  /*20c0*/  UIADD3 UR4, UR4, 0x18800, URZ ;  /* 0x0001880004047890 */ /* 0x000fe4000fffe03f */
[----:B------:R-:W-:Y:S01]  /*20d0*/  PRMT R13, R9, 0x7710, RZ ;  /* 0x00007710090d7816 */ /* 0x000fe200000000ff */
[----:B------:R-:W-:-:S02]  /*20e0*/  USHF.R.U32.HI UR8, URZ, 0x4, UR8 ;  /* 0x000000043f087899 */ /* 0x000fc40008011608 */
[----:B------:R-:W-:Y:S02]  /*20f0*/  USHF.R.U32.HI UR4, URZ, 0x4, UR4 ;  /* 0x000000043f047899 */ /* 0x000fe40008011604 */
[----:B------:R-:W-:Y:S01]  /*2100*/  IMAD.IADD R13, R8, 0x1, R13 ;  /* 0x00000001080d7824 */ /* 0x000fe200078e020d */
[----:B------:R-:W-:Y:S02]  /*2110*/  UIADD3 UR7, UR7, 0x9, URZ ;  /* 0x0000000907077890 */ /* 0x000fe4000fffe03f */
[----:B------:R-:W-:Y:S02]  /*2120*/  ULOP3.LUT UR9, UR4, 0x3fc0, URZ, 0xc0, !UPT ;  /* 0x00003fc004097892 */ /* 0x000fe4000f8ec03f */
[----:B------:R-:W-:Y:S01]  /*2130*/  PRMT R8, R13, 0x8880, RZ ;  /* 0x000088800d087816 */ /* 0x000fe200000000ff */
[----:B------:R-:W-:Y:S02]  /*2140*/  ULOP3.LUT UR8, UR8, 0x3fc0, URZ, 0xc0, !UPT ;  /* 0x00003fc008087892 */ /* 0x000fe4000f8ec03f */
[----:B------:R-:W-:Y:S01]  /*2150*/  UPLOP3.LUT UP0, UPT, UPT, UPT, UPT, 0x40, 0x0 ;  /* 0x000000000000789c */ /* 0x000fe20003f0e870 */
[----:B------:R-:W-:Y:S01]  /*2160*/  PRMT R8, R8, 0x7710, RZ ;  /* 0x0000771008087816 */ /* 0x000fe200000000ff */
[----:B------:R-:W-:Y:S01]  /*2170*/  UMOV UR4, URZ ;  /* 0x0000003f00047c82 */ /* 0x000fe20008000000 */
[----:B------:R-:W-:-:S02]  /*2180*/  ULDC UR21, c[0x0][0x5fc] ;  /* 0x00017f0000157ab9 */ /* 0x000fc40000000800 */
[----:B------:R-:W-:-:S04]  /*2190*/  SHF.R.U32.HI R8, RZ, 0x7, R8 ;  /* 0x00000007ff087819 */ /* 0x000fc80000011608 */
[----:B------:R-:W-:-:S04]  /*21a0*/  LOP3.LUT R8, R8, 0xff, RZ, 0xc0, !PT ;  /* 0x000000ff08087812 */ /* 0x000fc800078ec0ff */
[CC--:B------:R-:W-:Y:S02]  /*21b0*/  LEA.HI R9, R8.reuse, R13.reuse, RZ, 0x1a ;  /* 0x0000000d08097211 */ /* 0x0c0fe400078fd0ff */
[----:B------:R-:W-:Y:S02]  /*21c0*/  LEA.HI R8, R8, R13, RZ, 0x1d ;  /* 0x0000000d08087211 */ /* 0x000fe400078fe8ff */
[C---:B------:R-:W-:Y:S02]  /*21d0*/  PRMT R10, R9.reuse, 0x8880, RZ ;  /* 0x00008880090a7816 */ /* 0x040fe400000000ff */
[----:B------:R-:W-:Y:S02]  /*21e0*/  LOP3.LUT R15, R9, 0x7c, RZ, 0xc0, !PT ;  /* 0x0000007c090f7812 */ /* 0x000fe400078ec0ff */
[----:B------:R-:W-:Y:S02]  /*21f0*/  SHF.R.S32.HI R10, RZ, 0x2, R10 ;  /* 0x00000002ff0a7819 */ /* 0x000fe4000001140a */
[----:B------:R-:W-:-:S02]  /*2200*/  PRMT R8, R8, 0x8880, RZ ;  /* 0x0000888008087816 */ /* 0x000fc400000000ff */
[----:B------:R-:W-:Y:S02]  /*2210*/  LOP3.LUT R14, R10, 0xffff, RZ, 0xc0, !PT ;  /* 0x0000ffff0a0e7812 */ /* 0x000fe400078ec0ff */
[----:B------:R-:W-:Y:S02]  /*2220*/  SHF.R.S32.HI R8, RZ, 0x5, R8 ;  /* 0x00000005ff087819 */ /* 0x000fe40000011408 */
[----:B------:R-:W-:-:S04]  /*2230*/  SHF.R.U32.HI R14, RZ, 0x5, R14 ;  /* 0x00000005ff0e7819 */ /* 0x000fc8000001160e */
[----:B------:R-:W-:Y:S01]  /*2240*/  LOP3.LUT R9, R14, 0x7, RZ, 0xc0, !PT ;  /* 0x000000070e097812 */ /* 0x000fe200078ec0ff */
[----:B------:R-:W-:Y:S01]  /*2250*/  IMAD.MOV R14, RZ, RZ, -R15 ;  /* 0x000000ffff0e7224 */ /* 0x000fe200078e0a0f */
[----:B------:R-:W-:-:S03]  /*2260*/  PRMT R15, R8, 0x9910, RZ ;  /* 0x00009910080f7816 */ /* 0x000fc600000000ff */
[----:B------:R-:W-:Y:S01]  /*2270*/  IMAD.IADD R9, R10, 0x1, R9 ;  /* 0x000000010a097824 */ /* 0x000fe200078e0209 */
[----:B------:R-:W-:-:S04]  /*2280*/  PRMT R14, R14, 0x7710, RZ ;  /* 0x000077100e0e7816 */ /* 0x000fc800000000ff */
[----:B------:R-:W-:Y:S01]  /*2290*/  LOP3.LUT R9, R9, 0xfff8, RZ, 0xc0, !PT ;  /* 0x0000fff809097812 */ /* 0x000fe200078ec0ff */
[C---:B------:R-:W-:Y:S01]  /*22a0*/  IMAD.IADD R14, R13.reuse, 0x1, R14 ;  /* 0x000000010d0e7824 */ /* 0x040fe200078e020e */
[----:B------:R-:W-:-:S03]  /*22b0*/  PRMT R13, R13, 0x9910, RZ ;  /* 0x000099100d0d7816 */ /* 0x000fc600000000ff */
[----:B------:R-:W-:Y:S02]  /*22c0*/  IMAD.MOV R9, RZ, RZ, -R9 ;  /* 0x000000ffff097224 */ /* 0x000fe400078e0a09 */
[----:B------:R-:W-:Y:S02]  /*22d0*/  IMAD.IADD R14, R14, 0x1, R14 ;  /* 0x000000010e0e7824 */ /* 0x000fe400078e020e */
[----:B------:R-:W-:Y:S01]  /*22e0*/  IMAD R13, R12, 0x200, R13 ;  /* 0x000002000c0d7824 */ /* 0x000fe200078e020d */
[----:B------:R-:W-:Y:S01]  /*22f0*/  PRMT R9, R9, 0x7710, RZ ;  /* 0x0000771009097816 */ /* 0x000fe200000000ff */
[----:B------:R-:W-:Y:S02]  /*2300*/  IMAD.MOV R14, RZ, RZ, -R14 ;  /* 0x000000ffff0e7224 */ /* 0x000fe400078e0a0e */
[----:B------:R-:W-:Y:S02]  /*2310*/  IMAD.SHL.U32 R13, R13, 0x4, RZ ;  /* 0x000000040d0d7824 */ /* 0x000fe400078e00ff */
[----:B------:R-:W-:Y:S01]  /*2320*/  IMAD.IADD R10, R10, 0x1, R9 ;  /* 0x000000010a0a7824 */ /* 0x000fe200078e0209 */
[----:B------:R-:W-:-:S02]  /*2330*/  PRMT R9, R14, 0x7710, RZ ;  /* 0x000077100e097816 */ /* 0x000fc400000000ff */
[----:B------:R-:W-:Y:S02]  /*2340*/  LEA R13, R13, UR5, 0x2 ;  /* 0x000000050d0d7c11 */ /* 0x000fe4000f8e10ff */
[----:B------:R-:W-:Y:S02]  /*2350*/  LOP3.LUT R9, R9, 0xffff, RZ, 0xc0, !PT ;  /* 0x0000ffff09097812 */ /* 0x000fe400078ec0ff */
[----:B------:R-:W-:Y:S01]  /*2360*/  PRMT R8, R10, 0x9910, RZ ;  /* 0x000099100a087816 */ /* 0x000fe200000000ff */
[----:B------:R-:W-:Y:S01]  /*2370*/  VIADD R10, R11, 0x18800 ;  /* 0x000188000b0a7836 */ /* 0x000fe20000000000 */
[----:B------:R-:W-:Y:S01]  /*2380*/  PRMT R14, R9, 0x8880, RZ ;  /* 0x00008880090e7816 */ /* 0x000fe200000000ff */
[----:B------:R-:W-:Y:S02]  /*2390*/  IMAD R9, R21, 0x40, R20 ;  /* 0x0000004015097824 */ /* 0x000fe400078e0214 */
[----:B------:R-:W-:Y:S01]  /*23a0*/  IMAD R8, R15, 0x10, R8 ;  /* 0x000000100f087824 */ /* 0x000fe200078e0208 */
[----:B------:R-:W-:Y:S01]  /*23b0*/  SHF.R.U32.HI R17, RZ, 0x3, R10 ;  /* 0x00000003ff117819 */ /* 0x000fe2000001160a */
[----:B------:R-:W-:-:S02]  /*23c0*/  IMAD.MOV.U32 R15, RZ, RZ, R14 ;  /* 0x000000ffff0f7224 */ /* 0x000fc400078e000e */
[----:B------:R-:W-:Y:S01]  /*23d0*/  VIADD R11, R11, 0x10800 ;  /* 0x000108000b0b7836 */ /* 0x000fe20000000000 */
[----:B------:R-:W-:Y:S02]  /*23e0*/  LOP3.LUT R10, R10, 0x70, R17, 0x78, !PT ;  /* 0x000000700a0a7812 */ /* 0x000fe400078e7811 */
[----:B------:R-:W-:Y:S01]  /*23f0*/  IADD3 R14, R15, R8, R9 ;  /* 0x000000080f0e7210 */ /* 0x000fe20007ffe009 */
[----:B------:R-:W-:Y:S02]  /*2400*/  IMAD R15, R12, -0x40, R15 ;  /* 0xffffffc00c0f7824 */ /* 0x000fe400078e020f */
[----:B------:R-:W-:Y:S02]  /*2410*/  IMAD.IADD R9, R21, 0x1, -R18 ;  /* 0x0000000115097824 */ /* 0x000fe400078e0a12 */
[----:B------:R-:W-:Y:S01]  /*2420*/  IMAD.IADD R17, R14, 0x1, -R19 ;  /* 0x000000010e117824 */ /* 0x000fe200078e0a13 */
[----:B------:R-:W-:-:S03]  /*2430*/  SHF.R.U32.HI R14, RZ, 0x3, R11 ;  /* 0x00000003ff0e7819 */ /* 0x000fc6000001160b */
[----:B------:R-:W-:Y:S01]  /*2440*/  IMAD R17, R12, -0x40, R17 ;  /* 0xffffffc00c117824 */ /* 0x000fe200078e0211 */
[----:B------:R-:W-:Y:S01]  /*2450*/  LOP3.LUT R11, R11, 0x70, R14, 0x78, !PT ;  /* 0x000000700b0b7812 */ /* 0x000fe200078e780e */
[C---:B------:R-:W-:Y:S02]  /*2460*/  IMAD R12, R16.reuse, -0x80, R20 ;  /* 0xffffff80100c7824 */ /* 0x040fe400078e0214 */
[----:B------:R-:W-:Y:S02]  /*2470*/  IMAD R17, R16, -0x80, R17 ;  /* 0xffffff8010117824 */ /* 0x000fe400078e0211 */
[----:B------:R-:W-:Y:S02]  /*2480*/  IMAD.IADD R12, R12, 0x1, R15 ;  /* 0x000000010c0c7824 */ /* 0x000fe400078e020f */
[----:B------:R-:W-:-:S07]  /*2490*/  VIADD R15, R17, 0x9 ;  /* 0x00000009110f7836 */ /* 0x000fce0000000000 */
.L_x_21:
[----:B------:R-:W1:Y:S01]  /*24a0*/  S2UR UR10, SR_CgaCtaId ;  /* 0x00000000000a79c3 */ /* 0x000e620000008800 */
[----:B------:R-:W-:Y:S01]  /*24b0*/  UMOV UR5, 0x400 ;  /* 0x0000040000057882 */ /* 0x000fe20000000000 */
[----:B------:R-:W-:Y:S01]  /*24c0*/  IMAD.U32 R18, R166, -0x80000000, RZ ;  /* 0x80000000a6127824 */ /* 0x000fe200078e00ff */
[----:B-1----:R-:W-:-:S04]  /*24d0*/  ULEA UR5, UR10, UR5, 0x18 ;  /* 0x000000050a057291 */ /* 0x002fc8000f8ec03f */
[----:B------:R-:W-:Y:S02]  /*24e0*/  ULEA UR22, UR4, UR5, 0x3 ;  /* 0x0000000504167291 */ /* 0x000fe4000f8e183f */
[----:B------:R-:W-:Y:S02]  /*24f0*/  UIADD3 UR10, UR5, 0x800, URZ ;  /* 0x00000800050a7890 */ /* 0x000fe4000fffe03f */
[----:B------:R-:W-:Y:S02]  /*2500*/  ULEA UR11, UR6, UR5, 0xc ;  /* 0x00000005060b7291 */ /* 0x000fe4000f8e603f */
[----:B------:R-:W-:Y:S02]  /*2510*/  USHF.R.U32.HI UR10, URZ, 0x4, UR10 ;  /* 0x000000043f0a7899 */ /* 0x000fe4000801160a */
[----:B------:R-:W-:Y:S01]  /*2520*/  UIADD3 UR11, UR11, 0x8800, URZ ;  /* 0x000088000b0b7890 */ /* 0x000fe2000fffe03f */
[----:B------:R-:W1:Y:S01]  /*2530*/  SYNCS.PHASECHK.TRANS64.TRYWAIT P0, [UR22], R18 ;  /* 0x00000012ff0075a7 */ /* 0x000e620008000156 */
[----:B------:R-:W-:-:S02]  /*2540*/  ULOP3.LUT UR10, UR10, 0x3fc0, URZ, 0xc0, !UPT ;  /* 0x00003fc00a0a7892 */ /* 0x000fc4000f8ec03f */
[----:B------:R-:W-:Y:S02]  /*2550*/  USHF.R.U32.HI UR11, URZ, 0x4, UR11 ;  /* 0x000000043f0b7899 */ /* 0x000fe4000801160b */
[----:B------:R-:W-:Y:S02]  /*2560*/  ULOP3.LUT UR13, UR10, 0x10000, URZ, 0xfc, !UPT ;  /* 0x000100000a0d7892 */ /* 0x000fe4000f8efc3f */
[----:B------:R-:W-:Y:S02]  /*2570*/  ULOP3.LUT UR12, UR11, 0x3fc0, URZ, 0xc0, !UPT ;  /* 0x00003fc00b0c7892 */ /* 0x000fe4000f8ec03f */
[----:B------:R-:W-:Y:S02]  /*2580*/  ULEA UR11, UR4, UR13, 0x9 ;  /* 0x0000000d040b7291 */ /* 0x000fe4000f8e483f */
[----:B------:R-:W-:Y:S01]  /*2590*/  ULOP3.LUT UR16, UR12, 0x10000, URZ, 0xfc, !UPT ;  /* 0x000100000c107892 */ /* 0x000fe2000f8efc3f */
[----:B-1----:R-:W-:Y:S11]  /*25a0*/  @P0 BRA `(.L_x_17) ;  /* 0x0000000000080947 */ /* 0x002ff60003800000 */
[----:B------:R-:W1:Y:S02]  /*25b0*/  SYNCS.PHASECHK.TRANS64.TRYWAIT P0, [UR22], R18 ;  /* 0x00000012ff0075a7 */ /* 0x000e640008000156 */
[----:B-1----:R-:W-:Y:S05]  /*25c0*/  @!P0 BRA `(.L_x_18) ;  /* 0x0000002800808947 */ /* 0x002fea0003800000 */
.L_x_17:
[----:B------:R-:W-:Y:S01]  /*25d0*/  WARPGROUP.ARRIVE ;  /* 0x00000000000079c5 */ /* 0x000fe20000000000 */
[----:B------:R-:W-:Y:S01]  /*25e0*/  UMOV UR12, UR11 ;  /* 0x0000000b000c7c82 */ /* 0x000fe20008000000 */
[----:B------:R-:W-:Y:S01]  /*25f0*/  UMOV UR13, 0x40000040 ;  /* 0x40000040000d7882 */ /* 0x000fe20000000000 */
[----:B------:R-:W-:Y:S01]  /*2600*/  UMOV UR14, UR16 ;  /* 0x00000010000e7c82 */ /* 0x000fe20008000000 */
[----:B------:R-:W-:Y:S01]  /*2610*/  UMOV UR15, 0x80000020 ;  /* 0x80000020000f7882 */ /* 0x000fe20000000000 */
[----:B-1----:R-:W-:Y:S01]  /*2620*/  IMAD.U32 R17, RZ, RZ, UR4 ;  /* 0x00000004ff117e24 */ /* 0x002fe2000f8e00ff */
[----:B------:R-:W-:Y:S01]  /*2630*/  HGMMA.64x64x16.F32 R120, gdesc[UR12], RZ, !UPT ;  /* 0x00e000000c7879f0 */ /* 0x000fe2000c7008ff */
[----:B------:R-:W-:Y:S02]  /*2640*/  ULOP3.LUT UR12, UR11, 0x2, URZ, 0xfc, !UPT ;  /* 0x000000020b0c7892 */ /* 0x000fe4000f8efc3f */
[----:B------:R-:W-:Y:S01]  /*2650*/  ULOP3.LUT UR14, UR16, 0x2, URZ, 0xfc, !UPT ;  /* 0x00000002100e7892 */ /* 0x000fe2000f8efc3f */
[----:B------:R-:W-:Y:S01]  /*2660*/  LEA R16, R17, R8, 0x6 ;  /* 0x0000000811107211 */ /* 0x000fe200078e30ff */
[----:B------:R-:W-:Y:S01]  /*2670*/  UMOV UR13, 0x40000040 ;  /* 0x40000040000d7882 */ /* 0x000fe20000000000 */
[----:B------:R-:W-:-:S02]  /*2680*/  UMOV UR15, 0x80000020 ;  /* 0x80000020000f7882 */ /* 0x000fc40000000000 */
[----:B------:R-:W-:-:S05]  /*2690*/  LEA R16, R16, UR5, 0x2 ;  /* 0x0000000510107c11 */ /* 0x000fca000f8e10ff */
[----:B------:R1:W2:Y:S04]  /*26a0*/  LDS R23, [R16+0x80] ;  /* 0x0000800010177984 */ /* 0x0002a80000000800 */
[----:B------:R1:W3:Y:S01]  /*26b0*/  LDS R14, [R16+0xa0] ;  /* 0x0000a000100e7984 */ /* 0x0002e20000000800 */
[----:B------:R-:W-:Y:S01]  /*26c0*/  HGMMA.64x64x16.F32 R120, gdesc[UR12], R120 ;  /* 0x00e000000c7879f0 */ /* 0x000fe20008700878 */
[----:B------:R-:W-:Y:S02]  /*26d0*/  ULOP3.LUT UR12, UR11, 0x4, URZ, 0xfc, !UPT ;  /* 0x000000040b0c7892 */ /* 0x000fe4000f8efc3f */
[----:B------:R-:W-:Y:S01]  /*26e0*/  UIADD3 UR14, UR16, 0x200, URZ ;  /* 0x00000200100e7890 */ /* 0x000fe2000fffe03f */
[----:B------:R-:W-:Y:S01]  /*26f0*/  UMOV UR13, 0x40000040 ;  /* 0x40000040000d7882 */ /* 0x000fe20000000000 */
[----:B------:R-:W-:-:S07]  /*2700*/  UMOV UR15, 0x80000020 ;  /* 0x80000020000f7882 */ /* 0x000fce0000000000 */
[----:B------:R-:W-:Y:S01]  /*2710*/  HGMMA.64x64x16.F32 R120, gdesc[UR12], R120 ;  /* 0x00e000000c7879f0 */ /* 0x000fe20008700878 */
[----:B------:R-:W-:Y:S02]  /*2720*/  ULOP3.LUT UR12, UR11, 0x6, URZ, 0xfc, !UPT ;  /* 0x000000060b0c7892 */ /* 0x000fe4000f8efc3f */
[----:B------:R-:W-:Y:S01]  /*2730*/  UIADD3 UR14, UR16, 0x202, URZ ;  /* 0x00000202100e7890 */ /* 0x000fe2000fffe03f */
[----:B------:R-:W-:Y:S01]  /*2740*/  UMOV UR13, 0x40000040 ;  /* 0x40000040000d7882 */ /* 0x000fe20000000000 */
[----:B------:R-:W-:-:S07]  /*2750*/  UMOV UR15, 0x80000020 ;  /* 0x80000020000f7882 */ /* 0x000fce0000000000 */
[----:B------:R-:W-:Y:S01]  /*2760*/  HGMMA.64x64x16.F32 R120, gdesc[UR12], R120, gsb0 ;  /* 0x00e000000c7879f0 */ /* 0x000fe20008000878 */
[----:B------:R-:W4:Y:S02]  /*2770*/  SYNCS.PHASECHK.TRANS64.TRYWAIT P0, [UR22+0x20], R18 ;  /* 0x00002012ff0075a7 */ /* 0x000f240008000156 */
[----:B-1234-:R-:W-:Y:S05]  /*2780*/  @P0 BRA `(.L_x_19) ;  /* 0x0000000000080947 */ /* 0x01efea0003800000 */
[----:B------:R-:W1:Y:S02]  /*2790*/  SYNCS.PHASECHK.TRANS64.TRYWAIT P0, [UR22+0x20], R18 ;  /* 0x00002012ff0075a7 */ /* 0x000e640008000156 */
[----:B-1----:R-:W-:Y:S05]  /*27a0*/  @!P0 BRA `(.L_x_20) ;  /* 0x0000002800288947 */ /* 0x002fea0003800000 */
.L_x_19:
[----:B------:R-:W-:Y:S01]  /*27b0*/  UIADD3 UR12, UR5, 0xc800, URZ ;  /* 0x0000c800050c7890 */ /* 0x000fe2000fffe03f */
[----:B------:R-:W-:Y:S01]  /*27c0*/  WARPGROUP.ARRIVE ;  /* 0x00000000000079c5 */ /* 0x000fe20000000000 */
[----:B------:R-:W-:Y:S01]  /*27d0*/  ULEA UR11, UR6, UR5, 0xd ;  /* 0x00000005060b7291 */ /* 0x000fe2000f8e683f */
[----:B-1----:R-:W-:Y:S01]  /*27e0*/  VIADDMNMX R17, R15, 0xfffffff8, R12, PT ;  /* 0xfffffff80f117846 */ /* 0x002fe2000380010c */
[----:B------:R-:W-:Y:S01]  /*27f0*/  USHF.R.U32.HI UR12, URZ, 0x4, UR12 ;  /* 0x000000043f0c7899 */ /* 0x000fe2000801160c */
[----:B------:R-:W-:Y:S01]  /*2800*/  IMAD.MOV.U32 R21, RZ, RZ, -0x1 ;  /* 0xffffffffff157424 */ /* 0x000fe200078e00ff */
[----:B------:R-:W-:Y:S01]  /*2810*/  UIADD3 UR13, UR11, 0x4800, URZ ;  /* 0x000048000b0d7890 */ /* 0x000fe2000fffe03f */
[----:B------:R-:W-:Y:S01]  /*2820*/  SHF.R.S32.HI R18, RZ, 0x1f, R17 ;  /* 0x0000001fff127819 */ /* 0x000fe20000011411 */
[----:B------:R-:W-:Y:S01]  /*2830*/  ULOP3.LUT UR16, UR12, 0x3fc0, URZ, 0xc0, !UPT ;  /* 0x00003fc00c107892 */ /* 0x000fe2000f8ec03f */
[----:B------:R-:W-:Y:S01]  /*2840*/  IMAD.U32 R152, RZ, RZ, UR4 ;  /* 0x00000004ff987e24 */ /* 0x000fe2000f8e00ff */
[----:B------:R-:W-:Y:S01]  /*2850*/  USHF.R.U32.HI UR13, URZ, 0x4, UR13 ;  /* 0x000000043f0d7899 */ /* 0x000fe2000801160d */
[----:B------:R-:W-:Y:S01]  /*2860*/  LEA.HI R18, R18, R17, RZ, 0x3 ;  /* 0x0000001112127211 */ /* 0x000fe200078f18ff */
[----:B------:R-:W-:Y:S01]  /*2870*/  ULOP3.LUT UR17, UR16, 0x10000, URZ, 0xfc, !UPT ;  /* 0x0001000010117892 */ /* 0x000fe2000f8efc3f */
[----:B------:R-:W-:Y:S01]  /*2880*/  IMAD.IADD R165, R5, 0x1, R5 ;  /* 0x0000000105a57824 */ /* 0x000fe200078e0205 */
[----:B------:R-:W-:Y:S01]  /*2890*/  ULOP3.LUT UR13, UR13, 0x3fc0, URZ, 0xc0, !UPT ;  /* 0x00003fc00d0d7892 */ /* 0x000fe2000f8ec03f */
[----:B------:R-:W-:Y:S01]  /*28a0*/  LOP3.LUT R20, R18, 0xfffffff8, RZ, 0xc0, !PT ;  /* 0xfffffff812147812 */ /* 0x000fe200078ec0ff */
[----:B------:R-:W-:Y:S01]  /*28b0*/  ULEA UR17, UR4, UR17, 0x9 ;  /* 0x0000001104117291 */ /* 0x000fe2000f8e483f */
[----:B------:R-:W-:Y:S01]  /*28c0*/  SHF.R.S32.HI R18, RZ, 0x3, R18 ;  /* 0x00000003ff127819 */ /* 0x000fe20000011412 */
[----:B------:R-:W-:Y:S01]  /*28d0*/  ULOP3.LUT UR18, UR13, 0x10000, URZ, 0xfc, !UPT ;  /* 0x000100000d127892 */ /* 0x000fe2000f8efc3f */
[CC--:B------:R-:W-:Y:S01]  /*28e0*/  ISETP.NE.AND P0, PT, R17.reuse, R20.reuse, PT ;  /* 0x000000141100720c */ /* 0x0c0fe20003f05270 */
[----:B------:R-:W-:Y:S01]  /*28f0*/  UMOV UR15, 0x40000040 ;  /* 0x40000040000f7882 */ /* 0x000fe20000000000 */
[----:B------:R-:W-:Y:S01]  /*2900*/  UMOV UR13, 0x40000040 ;  /* 0x40000040000d7882 */ /* 0x000fe20000000000 */
[----:B------:R-:W-:Y:S01]  /*2910*/  IADD3 R19, -R18, 0x1, RZ ;  /* 0x0000000112137810 */ /* 0x000fe20007ffe1ff */
[----:B------:R-:W-:Y:S01]  /*2920*/  UMOV UR12, UR17 ;  /* 0x00000011000c7c82 */ /* 0x000fe20008000000 */
[C---:B------:R-:W-:Y:S01]  /*2930*/  ISETP.LT.AND P0, PT, R17.reuse, RZ, P0 ;  /* 0x000000ff1100720c */ /* 0x040fe20000701270 */
[----:B------:R-:W-:Y:S01]  /*2940*/  UMOV UR14, UR18 ;  /* 0x00000012000e7c82 */ /* 0x000fe20008000000 */
[----:B------:R-:W-:Y:S01]  /*2950*/  VIADDMNMX R20, R17, -R20, 0x2, PT ;  /* 0x0000000211147446 */ /* 0x000fe20003800914 */
[----:B------:R-:W-:Y:S01]  /*2960*/  HGMMA.64x64x16.F32 R88, gdesc[UR12], RZ, !UPT ;  /* 0x00e000000c5879f0 */ /* 0x000fe2000c7008ff */
[----:B------:R-:W-:Y:S01]  /*2970*/  ULOP3.LUT UR12, UR17, 0x2, URZ, 0xfc, !UPT ;  /* 0x00000002110c7892 */ /* 0x000fe2000f8efc3f */
[----:B------:R-:W-:Y:S01]  /*2980*/  VIMNMX R17, R12, R15, PT ;  /* 0x0000000f0c117248 */ /* 0x000fe20003fe0100 */
[----:B------:R-:W-:Y:S01]  /*2990*/  ULOP3.LUT UR14, UR18, 0x2, URZ, 0xfc, !UPT ;  /* 0x00000002120e7892 */ /* 0x000fe2000f8efc3f */
[----:B------:R-:W-:Y:S01]  /*29a0*/  IMAD.MOV.U32 R153, RZ, RZ, RZ ;  /* 0x000000ffff997224 */ /* 0x000fe200078e00ff */
[----:B------:R-:W-:Y:S01]  /*29b0*/  UMOV UR13, 0x40000040 ;  /* 0x40000040000d7882 */ /* 0x000fe20000000000 */
[----:B------:R-:W-:Y:S01]  /*29c0*/  UMOV UR15, 0x40000040 ;  /* 0x40000040000f7882 */ /* 0x000fe20000000000 */
[----:B------:R-:W-:Y:S01]  /*29d0*/  ULEA UR16, UR4, UR16, 0x9 ;  /* 0x0000001004107291 */ /* 0x000fe2000f8e483f */
[----:B------:R-:W-:Y:S01]  /*29e0*/  VIADD R9, R9, 0x1 ;  /* 0x0000000109097836 */ /* 0x000fe20000000000 */
[----:B------:R-:W-:Y:S01]  /*29f0*/  UIADD3 UR11, UR11, 0x8800, URZ ;  /* 0x000088000b0b7890 */ /* 0x000fe2000fffe03f */
[----:B------:R-:W-:Y:S01]  /*2a00*/  @!P0 IMAD.MOV R19, RZ, RZ, -R18 ;  /* 0x000000ffff138224 */ /* 0x000fe200078e0a12 */
[----:B------:R-:W-:Y:S01]  /*2a10*/  SHF.R.S32.HI R18, RZ, 0x1f, R17 ;  /* 0x0000001fff127819 */ /* 0x000fe20000011411 */
[----:B------:R-:W-:Y:S01]  /*2a20*/  UMOV UR19, 0x80000020 ;  /* 0x8000002000137882 */ /* 0x000fe20000000000 */
[----:B------:R-:W-:Y:S01]  /*2a30*/  USHF.R.U32.HI UR11, URZ, 0x4, UR11 ;  /* 0x000000043f0b7899 */ /* 0x000fe2000801160b */
[----:B------:R-:W-:Y:S01]  /*2a40*/  VIADD R15, R15, 0x40 ;  /* 0x000000400f0f7836 */ /* 0x000fe20000000000 */
[----:B------:R-:W-:-:S02]  /*2a50*/  IADD3 R20, -R20, R19, R19 ;  /* 0x0000001314147210 */ /* 0x000fc40007ffe113 */
[----:B------:R-:W-:Y:S02]  /*2a60*/  LEA.HI R18, R18, R17, RZ, 0x3 ;  /* 0x0000001112127211 */ /* 0x000fe400078f18ff */
[----:B------:R-:W-:Y:S02]  /*2a70*/  VIMNMX R20, R20, -0x20, !PT ;  /* 0xffffffe014147848 */ /* 0x000fe40007fe0100 */
[----:B------:R-:W-:Y:S02]  /*2a80*/  LOP3.LUT R22, R18, 0xfffffff8, RZ, 0xc0, !PT ;  /* 0xfffffff812167812 */ /* 0x000fe400078ec0ff */
[----:B------:R-:W-:Y:S01]  /*2a90*/  SHF.R.S32.HI R18, RZ, 0x3, R18 ;  /* 0x00000003ff127819 */ /* 0x000fe20000011412 */
[----:B------:R-:W-:-:S03]  /*2aa0*/  VIADD R20, R20, 0x20 ;  /* 0x0000002014147836 */ /* 0x000fc60000000000 */
[----:B------:R-:W-:Y:S02]  /*2ab0*/  IADD3 R19, -R18, 0x1, RZ ;  /* 0x0000000112137810 */ /* 0x000fe40007ffe1ff */
[----:B------:R-:W-:-:S04]  /*2ac0*/  SHF.R.U32.HI R20, RZ, R20, R21 ;  /* 0x00000014ff147219 */ /* 0x000fc80000011615 */
[C---:B------:R-:W-:Y:S02]  /*2ad0*/  R2P PR, R20.reuse, 0x7e ;  /* 0x0000007e14007804 */ /* 0x040fe40000000000 */
[CC--:B------:R-:W-:Y:S02]  /*2ae0*/  ISETP.NE.AND P0, PT, R17.reuse, R22.reuse, PT ;  /* 0x000000161100720c */ /* 0x0c0fe40003f05270 */
[C---:B------:R-:W-:Y:S02]  /*2af0*/  VIADDMNMX R22, R17.reuse, -R22, 0x2, PT ;  /* 0x0000000211167446 */ /* 0x040fe40003800916 */
[----:B------:R-:W-:Y:S02]  /*2b00*/  ISETP.LT.AND P0, PT, R17, RZ, P0 ;  /* 0x000000ff1100720c */ /* 0x000fe40000701270 */
[----:B------:R-:W-:-:S11]  /*2b10*/  LOP3.LUT R17, R20, 0x1, RZ, 0xc0, !PT ;  /* 0x0000000114117812 */ /* 0x000fd600078ec0ff */
[----:B------:R-:W-:Y:S01]  /*2b20*/  @!P0 IMAD.MOV R19, RZ, RZ, -R18 ;  /* 0x000000ffff138224 */ /* 0x000fe200078e0a12 */
[----:B------:R-:W-:Y:S01]  /*2b30*/  LOP3.LUT P0, RZ, R20, 0x80, RZ, 0xc0, !PT ;  /* 0x0000008014ff7812 */ /* 0x000fe2000780c0ff */
[C---:B------:R-:W-:Y:S02]  /*2b40*/  IMAD R18, R152.reuse, 0x4000, R11 ;  /* 0x0000400098127824 */ /* 0x040fe400078e020b */
[----:B------:R-:W-:Y:S01]  /*2b50*/  IMAD R152, R152, 0x4000, R10 ;  /* 0x0000400098987824 */ /* 0x000fe200078e020a */
[----:B------:R-:W-:Y:S01]  /*2b60*/  IADD3 R22, -R22, R19, R19 ;  /* 0x0000001316167210 */ /* 0x000fe20007ffe113 */
[----:B------:R-:W-:-:S03]  /*2b70*/  IMAD.MOV.U32 R19, RZ, RZ, RZ ;  /* 0x000000ffff137224 */ /* 0x000fc600078e00ff */
[----:B------:R-:W-:Y:S02]  /*2b80*/  VIMNMX R22, R22, -0x20, !PT ;  /* 0xffffffe016167848 */ /* 0x000fe40007fe0100 */
[----:B------:R-:W-:-:S03]  /*2b90*/  MOV R168, R18 ;  /* 0x0000001200a87202 */ /* 0x000fc60000000f00 */
[----:B------:R-:W-:-:S05]  /*2ba0*/  VIADD R22, R22, 0x20 ;  /* 0x0000002016167836 */ /* 0x000fca0000000000 */
[----:B------:R-:W-:Y:S01]  /*2bb0*/  SHF.R.U32.HI R22, RZ, R22, R21 ;  /* 0x00000016ff167219 */ /* 0x000fe20000011615 */
[----:B------:R-:W-:Y:S01]  /*2bc0*/  IMAD.MOV.U32 R21, RZ, RZ, RZ ;  /* 0x000000ffff157224 */ /* 0x000fe200078e00ff */
[----:B------:R-:W-:Y:S01]  /*2bd0*/  HGMMA.64x64x16.F32 R88, gdesc[UR12], R88 ;  /* 0x00e000000c5879f0 */ /* 0x000fe20008700858 */
[----:B------:R-:W-:Y:S02]  /*2be0*/  ULOP3.LUT UR12, UR17, 0x4, URZ, 0xfc, !UPT ;  /* 0x00000004110c7892 */ /* 0x000fe4000f8efc3f */
[----:B------:R-:W-:Y:S01]  /*2bf0*/  ULOP3.LUT UR14, UR18, 0x4, URZ, 0xfc, !UPT ;  /* 0x00000004120e7892 */ /* 0x000fe2000f8efc3f */
[----:B------:R-:W-:Y:S01]  /*2c00*/  UMOV UR13, 0x40000040 ;  /* 0x40000040000d7882 */ /* 0x000fe20000000000 */
[----:B------:R-:W-:-:S07]  /*2c10*/  UMOV UR15, 0x40000040 ;  /* 0x40000040000f7882 */ /* 0x000fce0000000000 */
[----:B------:R-:W-:Y:S01]  /*2c20*/  HGMMA.64x64x16.F32 R88, gdesc[UR12], R88 ;  /* 0x00e000000c5879f0 */ /* 0x000fe20008700858 */
[----:B------:R-:W-:Y:S02]  /*2c30*/  ULOP3.LUT UR12, UR17, 0x6, URZ, 0xfc, !UPT ;  /* 0x00000006110c7892 */ /* 0x000fe4000f8efc3f */
[----:B------:R-:W-:Y:S01]  /*2c40*/  ULOP3.LUT UR14, UR18, 0x6, URZ, 0xfc, !UPT ;  /* 0x00000006120e7892 */ /* 0x000fe2000f8efc3f */
[----:B------:R-:W-:Y:S01]  /*2c50*/  UMOV UR13, 0x40000040 ;  /* 0x40000040000d7882 */ /* 0x000fe20000000000 */
[----:B------:R-:W-:Y:S01]  /*2c60*/  UMOV UR15, 0x40000040 ;  /* 0x40000040000f7882 */ /* 0x000fe20000000000 */
[----:B------:R-:W-:Y:S02]  /*2c70*/  ULEA UR17, UR4, UR8, 0xa ;  /* 0x0000000804117291 */ /* 0x000fe4000f8e503f */
[----:B------:R-:W-:Y:S02]  /*2c80*/  ULOP3.LUT UR18, UR11, 0x3fc0, URZ, 0xc0, !UPT ;  /* 0x00003fc00b127892 */ /* 0x000fe4000f8ec03f */
[----:B------:R-:W-:-:S02]  /*2c90*/  ULEA UR11, UR4, UR10, 0x9 ;  /* 0x0000000a040b7291 */ /* 0x000fc4000f8e483f */
[----:B------:R-:W-:Y:S01]  /*2ca0*/  ULEA UR10, UR4, UR9, 0xa ;  /* 0x00000009040a7291 */ /* 0x000fe2000f8e503f */
[----:B------:R-:W-:Y:S01]  /*2cb0*/  HGMMA.64x64x16.F32 R88, gdesc[UR12], R88, gsb0 ;  /* 0x00e000000c5879f0 */ /* 0x000fe20008000858 */
[----:B------:R-:W-:Y:S01]  /*2cc0*/  UMOV UR12, UR17 ;  /* 0x00000011000c7c82 */ /* 0x000fe20008000000 */
[----:B------:R-:W-:Y:S01]  /*2cd0*/  UMOV UR13, 0x40000040 ;  /* 0x40000040000d7882 */ /* 0x000fe20000000000 */
[----:B------:R-:W-:Y:S02]  /*2ce0*/  WARPGROUP.DEPBAR.LE gsb0, 0x1 ;  /* 0x00008000000079c5 */ /* 0x000fe40000010100 */
[----:B------:R-:W-:Y:S01]  /*2cf0*/  FSEL R133, R133, -INF , P0 ;  /* 0xff80000085857808 */ /* 0x000fe20000000000 */
[----:B------:R-:W1:Y:S01]  /*2d00*/  LDS R167, [R16+0x280] ;  /* 0x0002800010a77984 */ /* 0x000e620000000800 */
[----:B------:R-:W-:Y:S01]  /*2d10*/  LOP3.LUT P0, RZ, R20, 0x8000, RZ, 0xc0, !PT ;  /* 0x0000800014ff7812 */ /* 0x000fe2000780c0ff */
[----:B------:R-:W-:Y:S01]  /*2d20*/  UMOV UR14, UR16 ;  /* 0x00000010000e7c82 */ /* 0x000fe20008000000 */
[----:B------:R-:W-:Y:S01]  /*2d30*/  FSEL R121, R121, -INF , P1 ;  /* 0xff80000079797808 */ /* 0x000fe20000800000 */
[--C-:B------:R-:W-:Y:S01]  /*2d40*/  FFMA R133, R133, UR21, -R23.reuse ;  /* 0x0000001585857c23 */ /* 0x100fe20008000817 */
[----:B------:R-:W-:Y:S01]  /*2d50*/  FSEL R149, R149, -INF , P0 ;  /* 0xff80000095957808 */ /* 0x000fe20000000000 */
[----:B------:R-:W2:Y:S01]  /*2d60*/  LDS R16, [R16+0x2a0] ;  /* 0x0002a00010107984 */ /* 0x000ea20000000800 */
[C---:B------:R-:W-:Y:S01]  /*2d70*/  LOP3.LUT P0, RZ, R22.reuse, 0x80, RZ, 0xc0, !PT ;  /* 0x0000008016ff7812 */ /* 0x040fe2000780c0ff */
[--C-:B------:R-:W-:Y:S01]  /*2d80*/  FFMA R121, R121, UR21, -R23.reuse ;  /* 0x0000001579797c23 */ /* 0x100fe20008000817 */
[----:B------:R-:W-:Y:S01]  /*2d90*/  LOP3.LUT P1, RZ, R22, 0x8000, RZ, 0xc0, !PT ;  /* 0x0000800016ff7812 */ /* 0x000fe2000782c0ff */
[----:B------:R-:W-:Y:S01]  /*2da0*/  FFMA R149, R149, UR21, -R23 ;  /* 0x0000001595957c23 */ /* 0x000fe20008000817 */
[----:B------:R-:W-:Y:S01]  /*2db0*/  FSEL R135, R135, -INF , P0 ;  /* 0xff80000087877808 */ /* 0x000fe20000000000 */
[----:B------:R-:W-:Y:S01]  /*2dc0*/  MUFU.EX2 R133, R133 ;  /* 0x0000008500857308 */ /* 0x000fe20000000800 */
[----:B------:R-:W-:Y:S01]  /*2dd0*/  ISETP.NE.U32.AND P0, PT, R17, 0x1, PT ;  /* 0x000000011100780c */ /* 0x000fe20003f05070 */
[----:B------:R-:W-:Y:S01]  /*2de0*/  UMOV UR15, 0x40000040 ;  /* 0x40000040000f7882 */ /* 0x000fe20000000000 */
[----:B------:R-:W-:Y:S01]  /*2df0*/  FSEL R124, R124, -INF , P2 ;  /* 0xff8000007c7c7808 */ /* 0x000fe20001000000 */
[----:B------:R-:W-:Y:S01]  /*2e00*/  FFMA R135, R135, UR21, -R14 ;  /* 0x0000001587877c23 */ /* 0x000fe2000800080e */
[----:B------:R-:W-:-:S02]  /*2e10*/  FSEL R125, R125, -INF , P3 ;  /* 0xff8000007d7d7808 */ /* 0x000fc40001800000 */
[----:B------:R-:W-:Y:S01]  /*2e20*/  FSEL R128, R128, -INF , P4 ;  /* 0xff80000080807808 */ /* 0x000fe20002000000 */
[--C-:B------:R-:W-:Y:S01]  /*2e30*/  FFMA R124, R124, UR21, -R23.reuse ;  /* 0x000000157c7c7c23 */ /* 0x100fe20008000817 */
[----:B------:R-:W-:Y:S01]  /*2e40*/  FSEL R129, R129, -INF , P5 ;  /* 0xff80000081817808 */ /* 0x000fe20002800000 */
[--C-:B------:R-:W-:Y:S01]  /*2e50*/  FFMA R125, R125, UR21, -R23.reuse ;  /* 0x000000157d7d7c23 */ /* 0x100fe20008000817 */
[----:B------:R-:W-:Y:S01]  /*2e60*/  FSEL R132, R132, -INF , P6 ;  /* 0xff80000084847808 */ /* 0x000fe20003000000 */
[--C-:B------:R-:W-:Y:S01]  /*2e70*/  FFMA R128, R128, UR21, -R23.reuse ;  /* 0x0000001580807c23 */ /* 0x100fe20008000817 */
[----:B------:R-:W-:Y:S01]  /*2e80*/  FSEL R151, R151, -INF , P1 ;  /* 0xff80000097977808 */ /* 0x000fe20000800000 */
[--C-:B------:R-:W-:Y:S01]  /*2e90*/  FFMA R129, R129, UR21, -R23.reuse ;  /* 0x0000001581817c23 */ /* 0x100fe20008000817 */
[----:B------:R-:W-:Y:S01]  /*2ea0*/  FSEL R120, R120, -INF , !P0 ;  /* 0xff80000078787808 */ /* 0x000fe20004000000 */
[----:B------:R-:W-:Y:S01]  /*2eb0*/  FFMA R132, R132, UR21, -R23 ;  /* 0x0000001584847c23 */ /* 0x000fe20008000817 */
[----:B------:R-:W-:Y:S01]  /*2ec0*/  R2P PR, R20.B1, 0x7f ;  /* 0x0000007f14007804 */ /* 0x000fe20000001000 */
[----:B------:R-:W-:Y:S01]  /*2ed0*/  IMAD.IADD R20, R18, 0x1, R165 ;  /* 0x0000000112147824 */ /* 0x000fe200078e02a5 */
[----:B------:R-:W-:Y:S01]  /*2ee0*/  LOP3.LUT R17, R22, 0x1, RZ, 0xc0, !PT ;  /* 0x0000000116117812 */ /* 0x000fe200078ec0ff */
[----:B------:R-:W-:Y:S01]  /*2ef0*/  FFMA R120, R120, UR21, -R23 ;  /* 0x0000001578787c23 */ /* 0x000fe20008000817 */
[----:B------:R-:W-:Y:S01]  /*2f00*/  FFMA R151, R151, UR21, -R14 ;  /* 0x0000001597977c23 */ /* 0x000fe2000800080e */
[----:B------:R-:W-:Y:S01]  /*2f10*/  FSEL R136, R136, -INF , P0 ;  /* 0xff80000088887808 */ /* 0x000fe20000000000 */
[----:B------:R-:W-:Y:S01]  /*2f20*/  MUFU.EX2 R121, R121 ;  /* 0x0000007900797308 */ /* 0x000fe20000000800 */
[----:B------:R-:W-:-:S02]  /*2f30*/  ISETP.NE.U32.AND P0, PT, R17, 0x1, PT ;  /* 0x000000011100780c */ /* 0x000fc40003f05070 */
[----:B------:R-:W-:Y:S01]  /*2f40*/  FSEL R137, R137, -INF , P1 ;  /* 0xff80000089897808 */ /* 0x000fe20000800000 */
[--C-:B------:R-:W-:Y:S01]  /*2f50*/  FFMA R136, R136, UR21, -R23.reuse ;  /* 0x0000001588887c23 */ /* 0x100fe20008000817 */
[----:B------:R-:W-:Y:S02]  /*2f60*/  FSEL R17, R122, -INF , !P0 ;  /* 0xff8000007a117808 */ /* 0x000fe40004000000 */
[----:B------:R-:W-:Y:S01]  /*2f70*/  FSEL R140, R140, -INF , P2 ;  /* 0xff8000008c8c7808 */ /* 0x000fe20001000000 */
[--C-:B------:R-:W-:Y:S01]  /*2f80*/  FFMA R137, R137, UR21, -R23.reuse ;  /* 0x0000001589897c23 */ /* 0x100fe20008000817 */
[----:B------:R-:W-:Y:S01]  /*2f90*/  FSEL R141, R141, -INF , P3 ;  /* 0xff8000008d8d7808 */ /* 0x000fe20001800000 */
[----:B------:R-:W-:Y:S01]  /*2fa0*/  FFMA R17, R17, UR21, -R14 ;  /* 0x0000001511117c23 */ /* 0x000fe2000800080e */
[----:B------:R-:W-:Y:S01]  /*2fb0*/  FSEL R144, R144, -INF , P4 ;  /* 0xff80000090907808 */ /* 0x000fe20002000000 */
[--C-:B------:R-:W-:Y:S01]  /*2fc0*/  FFMA R140, R140, UR21, -R23.reuse ;  /* 0x000000158c8c7c23 */ /* 0x100fe20008000817 */
[----:B------:R-:W-:Y:S01]  /*2fd0*/  FSEL R145, R145, -INF , P5 ;  /* 0xff80000091917808 */ /* 0x000fe20002800000 */
[----:B------:R3:W-:Y:S01]  /*2fe0*/  MUFU.EX2 R122, R17 ;  /* 0x00000011007a7308 */ /* 0x0007e20000000800 */
[----:B------:R-:W-:Y:S01]  /*2ff0*/  FSEL R148, R148, -INF , P6 ;  /* 0xff80000094947808 */ /* 0x000fe20003000000 */
[--C-:B------:R-:W-:Y:S01]  /*3000*/  FFMA R141, R141, UR21, -R23.reuse ;  /* 0x000000158d8d7c23 */ /* 0x100fe20008000817 */
[----:B------:R-:W-:Y:S01]  /*3010*/  R2P PR, R22, 0x7e ;  /* 0x0000007e16007804 */ /* 0x000fe20000000000 */
[--C-:B------:R-:W-:Y:S01]  /*3020*/  FFMA R144, R144, UR21, -R23.reuse ;  /* 0x0000001590907c23 */ /* 0x100fe20008000817 */
[--C-:B------:R-:W-:Y:S01]  /*3030*/  FFMA R145, R145, UR21, -R23.reuse ;  /* 0x0000001591917c23 */ /* 0x100fe20008000817 */
[----:B------:R-:W-:Y:S01]  /*3040*/  FFMA R148, R148, UR21, -R23 ;  /* 0x0000001594947c23 */ /* 0x000fe20008000817 */
[----:B------:R-:W-:Y:S01]  /*3050*/  IMAD.IADD R23, R7, 0x1, R7 ;  /* 0x0000000107177824 */ /* 0x000fe200078e0207 */
[----:B------:R-:W-:Y:S01]  /*3060*/  FSEL R123, R123, -INF , P1 ;  /* 0xff8000007b7b7808 */ /* 0x000fe20000800000 */
[----:B------:R-:W-:Y:S01]  /*3070*/  MUFU.EX2 R124, R124 ;  /* 0x0000007c007c7308 */ /* 0x000fe20000000800 */
[----:B---3--:R-:W-:-:S02]  /*3080*/  FSEL R17, R126, -INF , P2 ;  /* 0xff8000007e117808 */ /* 0x008fc40001000000 */
[----:B------:R-:W-:Y:S01]  /*3090*/  FSEL R127, R127, -INF , P3 ;  /* 0xff8000007f7f7808 */ /* 0x000fe20001800000 */
[--C-:B------:R-:W-:Y:S01]  /*30a0*/  FFMA R123, R123, UR21, -R14.reuse ;  /* 0x000000157b7b7c23 */ /* 0x100fe2000800080e */
[----:B------:R-:W-:Y:S01]  /*30b0*/  FSEL R131, R131, -INF , P5 ;  /* 0xff80000083837808 */ /* 0x000fe20002800000 */
[--C-:B------:R-:W-:Y:S01]  /*30c0*/  FFMA R126, R17, UR21, -R14.reuse ;  /* 0x00000015117e7c23 */ /* 0x100fe2000800080e */
[----:B------:R-:W-:Y:S01]  /*30d0*/  FSEL R17, R130, -INF , P4 ;  /* 0xff80000082117808 */ /* 0x000fe20002000000 */
[----:B------:R-:W-:Y:S01]  /*30e0*/  FFMA R127, R127, UR21, -R14 ;  /* 0x000000157f7f7c23 */ /* 0x000fe2000800080e */
[----:B------:R-:W-:Y:S01]  /*30f0*/  MOV R169, R20 ;  /* 0x0000001400a97202 */ /* 0x000fe20000000f00 */
[----:B------:R-:W-:Y:S02]  /*3100*/  IMAD.IADD R20, R23, 0x1, R152 ;  /* 0x0000000117147824 */ /* 0x000fe400078e0298 */
[--C-:B------:R-:W-:Y:S01]  /*3110*/  FFMA R131, R131, UR21, -R14.reuse ;  /* 0x0000001583837c23 */ /* 0x100fe2000800080e */
[----:B------:R-:W-:Y:S01]  /*3120*/  FFMA R130, R17, UR21, -R14 ;  /* 0x0000001511827c23 */ /* 0x000fe2000800080e */
[----:B------:R-:W-:Y:S01]  /*3130*/  FSEL R17, R134, -INF , P6 ;  /* 0xff80000086117808 */ /* 0x000fe20003000000 */
[----:B------:R-:W3:Y:S01]  /*3140*/  MUFU.EX2 R125, R125 ;  /* 0x0000007d007d7308 */ /* 0x000ee20000000800 */
[----:B------:R-:W-:Y:S01]  /*3150*/  R2P PR, R22.B1, 0x7f ;  /* 0x0000007f16007804 */ /* 0x000fe20000001000 */
[----:B------:R-:W-:-:S02]  /*3160*/  IMAD.IADD R22, R18, 0x1, R23 ;  /* 0x0000000112167824 */ /* 0x000fc400078e0217 */
[----:B------:R-:W-:Y:S01]  /*3170*/  FFMA R134, R17, UR21, -R14 ;  /* 0x0000001511867c23 */ /* 0x000fe2000800080e */
[----:B------:R-:W-:Y:S01]  /*3180*/  IMAD.MOV.U32 R23, RZ, RZ, RZ ;  /* 0x000000ffff177224 */ /* 0x000fe200078e00ff */
[----:B------:R-:W-:Y:S01]  /*3190*/  FSEL R17, R138, -INF , P0 ;  /* 0xff8000008a117808 */ /* 0x000fe20000000000 */
[----:B------:R-:W-:Y:S01]  /*31a0*/  IMAD.IADD R18, R165, 0x1, R152 ;  /* 0x00000001a5127824 */ /* 0x000fe200078e0298 */
[----:B------:R-:W-:Y:S01]  /*31b0*/  FSEL R139, R139, -INF , P1 ;  /* 0xff8000008b8b7808 */ /* 0x000fe20000800000 */
[----:B------:R-:W-:Y:S01]  /*31c0*/  MUFU.EX2 R120, R120 ;  /* 0x0000007800787308 */ /* 0x000fe20000000800 */
        /* <DEDUP_REMOVED lines=8> */
[----:B------:R-:W-:Y:S01]  /*3250*/  MOV R170, R22 ;  /* 0x0000001600aa7202 */ /* 0x000fe20000000f00 */
[--C-:B------:R-:W-:Y:S01]  /*3260*/  FFMA R147, R147, UR21, -R14.reuse ;  /* 0x0000001593937c23 */ /* 0x100fe2000800080e */
[----:B------:R-:W-:Y:S01]  /*3270*/  FSEL R23, R150, -INF , P6 ;  /* 0xff80000096177808 */ /* 0x000fe20003000000 */
[----:B------:R-:W-:Y:S01]  /*3280*/  FFMA R19, R19, UR21, -R14 ;  /* 0x0000001513137c23 */ /* 0x000fe2000800080e */
[----:B------:R-:W-:Y:S01]  /*3290*/  MUFU.EX2 R123, R123 ;  /* 0x0000007b007b7308 */ /* 0x000fe20000000800 */
[----:B------:R-:W-:Y:S01]  /*32a0*/  IMAD.IADD R22, R165, 0x1, R22 ;  /* 0x00000001a5167824 */ /* 0x000fe200078e0216 */
[----:B------:R-:W-:Y:S01]  /*32b0*/  MOV R17, R152 ;  /* 0x0000009800117202 */ /* 0x000fe20000000f00 */
[----:B------:R-:W-:Y:S01]  /*32c0*/  FFMA R14, R23, UR21, -R14 ;  /* 0x00000015170e7c23 */ /* 0x000fe2000800080e */
[----:B------:R-:W-:-:S02]  /*32d0*/  IMAD.MOV.U32 R21, RZ, RZ, RZ ;  /* 0x000000ffff157224 */ /* 0x000fc400078e00ff */
[----:B------:R-:W-:Y:S02]  /*32e0*/  IMAD.MOV.U32 R23, RZ, RZ, RZ ;  /* 0x000000ffff177224 */ /* 0x000fe400078e00ff */
[----:B------:R-:W-:Y:S01]  /*32f0*/  MUFU.EX2 R126, R126 ;  /* 0x0000007e007e7308 */ /* 0x000fe20000000800 */
[----:B------:R-:W-:Y:S02]  /*3300*/  IMAD.IADD R164, R165, 0x1, R20 ;  /* 0x00000001a5a47824 */ /* 0x000fe400078e0214 */
[----:B------:R-:W-:Y:S01]  /*3310*/  MOV R171, R22 ;  /* 0x0000001600ab7202 */ /* 0x000fe20000000f00 */
[----:B------:R-:W-:Y:S01]  /*3320*/  IMAD.MOV.U32 R165, RZ, RZ, RZ ;  /* 0x000000ffffa57224 */ /* 0x000fe200078e00ff */
[----:B---3--:R-:W-:-:S03]  /*3330*/  F2FP.F16.F32.PACK_AB R22, R125, R124 ;  /* 0x0000007c7d16723e */ /* 0x008fc600000000ff */
[----:B------:R-:W3:Y:S08]  /*3340*/  MUFU.EX2 R127, R127 ;  /* 0x0000007f007f7308 */ /* 0x000ef00000000800 */
[----:B------:R-:W-:Y:S08]  /*3350*/  MUFU.EX2 R128, R128 ;  /* 0x0000008000807308 */ /* 0x000ff00000000800 */
[----:B------:R-:W4:Y:S01]  /*3360*/  MUFU.EX2 R129, R129 ;  /* 0x0000008100817308 */ /* 0x000f220000000800 */
[----:B---3--:R-:W-:-:S07]  /*3370*/  F2FP.F16.F32.PACK_AB R23, R127, R126 ;  /* 0x0000007e7f17723e */ /* 0x008fce00000000ff */
[----:B------:R-:W3:Y:S08]  /*3380*/  MUFU.EX2 R132, R132 ;  /* 0x0000008400847308 */ /* 0x000ef00000000800 */
[----:B------:R-:W-:Y:S01]  /*3390*/  MUFU.EX2 R135, R135 ;  /* 0x0000008700877308 */ /* 0x000fe20000000800 */
[----:B----4-:R-:W-:-:S07]  /*33a0*/  F2FP.F16.F32.PACK_AB R152, R129, R128 ;  /* 0x000000808198723e */ /* 0x010fce00000000ff */
[----:B------:R-:W-:Y:S01]  /*33b0*/  MUFU.EX2 R130, R130 ;  /* 0x0000008200827308 */ /* 0x000fe20000000800 */
[----:B---3--:R-:W-:-:S07]  /*33c0*/  F2FP.F16.F32.PACK_AB R154, R133, R132 ;  /* 0x00000084859a723e */ /* 0x008fce00000000ff */
[----:B------:R-:W3:Y:S08]  /*33d0*/  MUFU.EX2 R131, R131 ;  /* 0x0000008300837308 */ /* 0x000ef00000000800 */
[----:B------:R-:W4:Y:S08]  /*33e0*/  MUFU.EX2 R134, R134 ;  /* 0x0000008600867308 */ /* 0x000f300000000800 */
[----:B------:R-:W-:Y:S01]  /*33f0*/  MUFU.EX2 R136, R136 ;  /* 0x0000008800887308 */ /* 0x000fe20000000800 */
[----:B---3--:R-:W-:-:S07]  /*3400*/  F2FP.F16.F32.PACK_AB R153, R131, R130 ;  /* 0x000000828399723e */ /* 0x008fce00000000ff */
[----:B------:R-:W3:Y:S01]  /*3410*/  MUFU.EX2 R137, R137 ;  /* 0x0000008900897308 */ /* 0x000ee20000000800 */
[----:B----4-:R-:W-:-:S07]  /*3420*/  F2FP.F16.F32.PACK_AB R155, R135, R134 ;  /* 0x00000086879b723e */ /* 0x010fce00000000ff */
[----:B------:R-:W-:Y:S08]  /*3430*/  MUFU.EX2 R140, R140 ;  /* 0x0000008c008c7308 */ /* 0x000ff00000000800 */
[----:B------:R-:W4:Y:S01]  /*3440*/  MUFU.EX2 R141, R141 ;  /* 0x0000008d008d7308 */ /* 0x000f220000000800 */
[----:B---3--:R-:W-:-:S07]  /*3450*/  F2FP.F16.F32.PACK_AB R156, R137, R136 ;  /* 0x00000088899c723e */ /* 0x008fce00000000ff */
[----:B------:R-:W-:Y:S08]  /*3460*/  MUFU.EX2 R138, R138 ;  /* 0x0000008a008a7308 */ /* 0x000ff00000000800 */
[----:B------:R-:W3:Y:S01]  /*3470*/  MUFU.EX2 R139, R139 ;  /* 0x0000008b008b7308 */ /* 0x000ee20000000800 */
[----:B----4-:R-:W-:-:S07]  /*3480*/  F2FP.F16.F32.PACK_AB R158, R141, R140 ;  /* 0x0000008c8d9e723e */ /* 0x010fce00000000ff */
[----:B------:R-:W-:Y:S08]  /*3490*/  MUFU.EX2 R142, R142 ;  /* 0x0000008e008e7308 */ /* 0x000ff00000000800 */
[----:B------:R-:W4:Y:S01]  /*34a0*/  MUFU.EX2 R143, R143 ;  /* 0x0000008f008f7308 */ /* 0x000f220000000800 */
[----:B---3--:R-:W-:-:S07]  /*34b0*/  F2FP.F16.F32.PACK_AB R157, R139, R138 ;  /* 0x0000008a8b9d723e */ /* 0x008fce00000000ff */
[----:B------:R-:W-:Y:S08]  /*34c0*/  MUFU.EX2 R149, R149 ;  /* 0x0000009500957308 */ /* 0x000ff00000000800 */
[----:B------:R-:W-:Y:S01]  /*34d0*/  MUFU.EX2 R151, R151 ;  /* 0x0000009700977308 */ /* 0x000fe20000000800 */
[----:B----4-:R-:W-:-:S07]  /*34e0*/  F2FP.F16.F32.PACK_AB R159, R143, R142 ;  /* 0x0000008e8f9f723e */ /* 0x010fce00000000ff */
[----:B------:R-:W-:Y:S08]  /*34f0*/  MUFU.EX2 R144, R144 ;  /* 0x0000009000907308 */ /* 0x000ff00000000800 */
[----:B------:R-:W3:Y:S08]  /*3500*/  MUFU.EX2 R145, R145 ;  /* 0x0000009100917308 */ /* 0x000ef00000000800 */
[----:B------:R-:W4:Y:S08]  /*3510*/  MUFU.EX2 R148, R148 ;  /* 0x0000009400947308 */ /* 0x000f300000000800 */
[----:B------:R5:W-:Y:S01]  /*3520*/  MUFU.EX2 R146, R19 ;  /* 0x0000001300927308 */ /* 0x000be20000000800 */
[----:B---3--:R-:W-:-:S07]  /*3530*/  F2FP.F16.F32.PACK_AB R160, R145, R144 ;  /* 0x0000009091a0723e */ /* 0x008fce00000000ff */
[----:B------:R-:W3:Y:S01]  /*3540*/  MUFU.EX2 R147, R147 ;  /* 0x0000009300937308 */ /* 0x000ee20000000800 */
[----:B-----5:R-:W-:Y:S01]  /*3550*/  IMAD.MOV.U32 R19, RZ, RZ, RZ ;  /* 0x000000ffff137224 */ /* 0x020fe200078e00ff */
[----:B----4-:R-:W-:-:S04]  /*3560*/  F2FP.F16.F32.PACK_AB R162, R149, R148 ;  /* 0x0000009495a2723e */ /* 0x010fc800000000ff */
[----:B------:R-:W-:Y:S02]  /*3570*/  MOV R18, R18 ;  /* 0x0000001200127202 */ /* 0x000fe40000000f00 */
[----:B------:R4:W5:Y:S01]  /*3580*/  MUFU.EX2 R150, R14 ;  /* 0x0000000e00967308 */ /* 0x0009620000000800 */
[----:B------:R-:W-:Y:S02]  /*3590*/  MOV R19, R20 ;  /* 0x0000001400137202 */ /* 0x000fe40000000f00 */
[----:B------:R-:W-:Y:S02]  /*35a0*/  F2FP.F16.F32.PACK_AB R20, R121, R120 ;  /* 0x000000787914723e */ /* 0x000fe400000000ff */
[----:B------:R-:W-:Y:S02]  /*35b0*/  F2FP.F16.F32.PACK_AB R21, R123, R122 ;  /* 0x0000007a7b15723e */ /* 0x000fe400000000ff */
[----:B---3--:R-:W-:-:S03]  /*35c0*/  F2FP.F16.F32.PACK_AB R161, R147, R146 ;  /* 0x0000009293a1723e */ /* 0x008fc600000000ff */
[----:B------:R-:W-:Y:S01]  /*35d0*/  STSM.16.M88.4 [R168], R20 ;  /* 0x00000014a8007844 */ /* 0x000fe20000000200 */
[----:B----4-:R-:W-:-:S03]  /*35e0*/  MOV R14, R164 ;  /* 0x000000a4000e7202 */ /* 0x010fc60000000f00 */
[----:B------:R2:W-:Y:S01]  /*35f0*/  STSM.16.M88.4 [R169], R152 ;  /* 0x00000098a9007844 */ /* 0x0005e20000000200 */
[----:B-----5:R-:W-:-:S03]  /*3600*/  F2FP.F16.F32.PACK_AB R163, R151, R150 ;  /* 0x0000009697a3723e */ /* 0x020fc600000000ff */
[----:B------:R-:W-:Y:S04]  /*3610*/  STSM.16.M88.4 [R170], R156 ;  /* 0x0000009caa007844 */ /* 0x000fe80000000200 */
[----:B------:R-:W-:Y:S01]  /*3620*/  STSM.16.M88.4 [R171], R160 ;  /* 0x000000a0ab007844 */ /* 0x000fe20000000200 */
[----:B------:R-:W-:Y:S02]  /*3630*/  WARPGROUP.DEPBAR.LE gsb0, 0x0 ;  /* 0x00008000000079c5 */ /* 0x000fe40000010000 */
[--C-:B-1----:R-:W-:Y:S01]  /*3640*/  FADD R165, R88, -R167.reuse ;  /* 0x800000a758a57221 */ /* 0x102fe20000000000 */
[----:B------:R1:W-:Y:S06]  /*3650*/  MEMBAR.ALL.CTA ;  /* 0x0000000000007992 */ /* 0x0003ec0000008000 */
[----:B-1----:R-:W1:Y:S01]  /*3660*/  FENCE.VIEW.ASYNC.S ;  /* 0x00000000000073c6 */ /* 0x002e620000000000 */
[--C-:B------:R-:W-:Y:S01]  /*3670*/  FADD R88, R89, -R167.reuse ;  /* 0x800000a759587221 */ /* 0x100fe20000000000 */
[--C-:B------:R-:W-:Y:S01]  /*3680*/  FADD R89, R92, -R167.reuse ;  /* 0x800000a75c597221 */ /* 0x100fe20000000000 */
[--C-:B------:R-:W-:Y:S01]  /*3690*/  FADD R92, R93, -R167.reuse ;  /* 0x800000a75d5c7221 */ /* 0x100fe20000000000 */
[--C-:B--2---:R-:W-:Y:S01]  /*36a0*/  FADD R152, R91, -R16.reuse ;  /* 0x800000105b987221 */ /* 0x104fe20000000000 */
[--C-:B------:R-:W-:Y:S01]  /*36b0*/  FADD R91, R94, -R16.reuse ;  /* 0x800000105e5b7221 */ /* 0x100fe20000000000 */
        /* <DEDUP_REMOVED lines=24> */
[----:B------:R-:W-:Y:S01]  /*3840*/  FADD R116, R117, -R167 ;  /* 0x800000a775747221 */ /* 0x000fe20000000000 */
[----:B------:R-:W-:Y:S01]  /*3850*/  FADD R16, R119, -R16 ;  /* 0x8000001077107221 */ /* 0x000fe20000000000 */
[----:B------:R-:W-:Y:S01]  /*3860*/  FMUL R90, R132, R21 ;  /* 0x00000015845a7220 */ /* 0x000fe20000400000 */
        /* <DEDUP_REMOVED lines=31> */
[----:B------:R-:W-:-:S02]  /*3a60*/  F2FP.F16.F32.PACK_AB R20, R121, R20 ;  /* 0x000000147914723e */ /* 0x000fc400000000ff */
[----:B------:R-:W-:Y:S02]  /*3a70*/  F2FP.F16.F32.PACK_AB R21, R152, R21 ;  /* 0x000000159815723e */ /* 0x000fe400000000ff */
[----:B------:R-:W-:Y:S02]  /*3a80*/  F2FP.F16.F32.PACK_AB R22, R125, R22 ;  /* 0x000000167d16723e */ /* 0x000fe400000000ff */
[----:B------:R-:W-:Y:S01]  /*3a90*/  F2FP.F16.F32.PACK_AB R23, R94, R23 ;  /* 0x000000175e17723e */ /* 0x000fe200000000ff */
[----:B-1----:R-:W-:Y:S01]  /*3aa0*/  BAR.SYNC.DEFER_BLOCKING 0x5, 0x100 ;  /* 0x0144000000007b1d */ /* 0x002fe20000010000 */
[----:B------:R-:W-:Y:S02]  /*3ab0*/  F2FP.F16.F32.PACK_AB R88, R129, R88 ;  /* 0x000000588158723e */ /* 0x000fe400000000ff */
[----:B------:R-:W-:Y:S02]  /*3ac0*/  F2FP.F16.F32.PACK_AB R89, R98, R89 ;  /* 0x000000596259723e */ /* 0x000fe400000000ff */
[----:B------:R-:W-:-:S02]  /*3ad0*/  F2FP.F16.F32.PACK_AB R90, R133, R90 ;  /* 0x0000005a855a723e */ /* 0x000fc400000000ff */
[----:B------:R-:W-:Y:S02]  /*3ae0*/  F2FP.F16.F32.PACK_AB R91, R102, R91 ;  /* 0x0000005b665b723e */ /* 0x000fe400000000ff */
[----:B------:R-:W-:Y:S02]  /*3af0*/  F2FP.F16.F32.PACK_AB R136, R137, R136 ;  /* 0x000000888988723e */ /* 0x000fe400000000ff */
[----:B------:R-:W-:Y:S02]  /*3b00*/  F2FP.F16.F32.PACK_AB R137, R106, R103 ;  /* 0x000000676a89723e */ /* 0x000fe400000000ff */
[----:B------:R-:W-:Y:S02]  /*3b10*/  F2FP.F16.F32.PACK_AB R138, R108, R97 ;  /* 0x000000616c8a723e */ /* 0x000fe400000000ff */
[----:B------:R-:W-:Y:S02]  /*3b20*/  F2FP.F16.F32.PACK_AB R139, R110, R107 ;  /* 0x0000006b6e8b723e */ /* 0x000fe400000000ff */
[----:B------:R-:W-:-:S02]  /*3b30*/  F2FP.F16.F32.PACK_AB R92, R112, R101 ;  /* 0x00000065705c723e */ /* 0x000fc400000000ff */
[----:B------:R-:W-:Y:S02]  /*3b40*/  F2FP.F16.F32.PACK_AB R93, R114, R111 ;  /* 0x0000006f725d723e */ /* 0x000fe400000000ff */
[----:B------:R-:W-:Y:S02]  /*3b50*/  F2FP.F16.F32.PACK_AB R94, R116, R105 ;  /* 0x00000069745e723e */ /* 0x000fe400000000ff */
[----:B------:R-:W-:Y:S01]  /*3b60*/  F2FP.F16.F32.PACK_AB R95, R16, R113 ;  /* 0x00000071105f723e */ /* 0x000fe200000000ff */
[----:B------:R1:W-:Y:S01]  /*3b70*/  STSM.16.M88.4 [R17], R20 ;  /* 0x0000001411007844 */ /* 0x0003e20000000200 */
[----:B------:R-:W-:-:S03]  /*3b80*/  IMAD.U32 R16, RZ, RZ, UR7 ;  /* 0x00000007ff107e24 */ /* 0x000fc6000f8e00ff */
[----:B------:R-:W-:Y:S04]  /*3b90*/  STSM.16.M88.4 [R18], R88 ;  /* 0x0000005812007844 */ /* 0x000fe80000000200 */
[----:B------:R-:W-:Y:S04]  /*3ba0*/  STSM.16.M88.4 [R19], R136 ;  /* 0x0000008813007844 */ /* 0x000fe80000000200 */
[----:B------:R2:W-:Y:S01]  /*3bb0*/  STSM.16.M88.4 [R14], R92 ;  /* 0x0000005c0e007844 */ /* 0x0005e20000000200 */
[----:B------:R-:W-:Y:S01]  /*3bc0*/  WARPGROUP.ARRIVE ;  /* 0x00000000000079c5 */ /* 0x000fe20000000000 */
[----:B-1----:R-:W-:-:S05]  /*3bd0*/  IMAD.U32 R17, RZ, RZ, UR20 ;  /* 0x00000014ff117e24 */ /* 0x002fca000f8e00ff */
[----:B------:R-:W-:Y:S01]  /*3be0*/  HGMMA.64x64x16.F32 R56, gdesc[UR12].tnspA.tnspB, R56, UP0 ;  /* 0x60e000000c3879f0 */ /* 0x000fe2000bf00838 */
[----:B------:R-:W-:Y:S02]  /*3bf0*/  UIADD3 UR12, UR17, 0x80, URZ ;  /* 0x00000080110c7890 */ /* 0x000fe4000fffe03f */
[----:B------:R-:W-:Y:S01]  /*3c00*/  UIADD3 UR14, UR16, 0x80, URZ ;  /* 0x00000080100e7890 */ /* 0x000fe2000fffe03f */
[----:B------:R-:W-:Y:S01]  /*3c10*/  UMOV UR13, 0x40000040 ;  /* 0x40000040000d7882 */ /* 0x000fe20000000000 */
[----:B------:R-:W-:Y:S01]  /*3c20*/  UMOV UR15, 0x40000040 ;  /* 0x40000040000f7882 */ /* 0x000fe20000000000 */
[----:B--2---:R-:W1:Y:S02]  /*3c30*/  S2R R14, SR_TID.X ;  /* 0x00000000000e7919 */ /* 0x004e640000002100 */
[----:B-1----:R-:W-:-:S13]  /*3c40*/  LOP3.LUT P0, RZ, R14, 0x1f, RZ, 0xc0, !PT ;  /* 0x0000001f0eff7812 */ /* 0x002fda000780c0ff */
[----:B------:R-:W-:Y:S01]  /*3c50*/  @!P0 IMAD.MOV.U32 R14, RZ, RZ, 0x1 ;  /* 0x00000001ff0e8424 */ /* 0x000fe200078e00ff */
[----:B------:R-:W-:Y:S01]  /*3c60*/  HGMMA.64x64x16.F32 R56, gdesc[UR12].tnspA.tnspB, R56 ;  /* 0x60e000000c3879f0 */ /* 0x000fe20008700838 */
[----:B------:R-:W-:Y:S02]  /*3c70*/  UIADD3 UR12, UR17, 0x100, URZ ;  /* 0x00000100110c7890 */ /* 0x000fe4000fffe03f */
[----:B------:R-:W-:Y:S01]  /*3c80*/  UIADD3 UR14, UR16, 0x100, URZ ;  /* 0x00000100100e7890 */ /* 0x000fe2000fffe03f */
[----:B------:R-:W-:Y:S01]  /*3c90*/  UMOV UR13, 0x40000040 ;  /* 0x40000040000d7882 */ /* 0x000fe20000000000 */
[----:B------:R-:W-:-:S07]  /*3ca0*/  UMOV UR15, 0x40000040 ;  /* 0x40000040000f7882 */ /* 0x000fce0000000000 */
[----:B------:R-:W-:Y:S01]  /*3cb0*/  HGMMA.64x64x16.F32 R56, gdesc[UR12].tnspA.tnspB, R56 ;  /* 0x60e000000c3879f0 */ /* 0x000fe20008700838 */
[----:B------:R-:W-:Y:S02]  /*3cc0*/  UIADD3 UR13, UR5, 0x18800, URZ ;  /* 0x00018800050d7890 */ /* 0x000fe4000fffe03f */
[----:B------:R-:W-:Y:S02]  /*3cd0*/  UIADD3 UR12, UR17, 0x180, URZ ;  /* 0x00000180110c7890 */ /* 0x000fe4000fffe03f */
[----:B------:R-:W-:Y:S02]  /*3ce0*/  USHF.R.U32.HI UR13, URZ, 0x4, UR13 ;  /* 0x000000043f0d7899 */ /* 0x000fe4000801160d */
[----:B------:R-:W-:Y:S02]  /*3cf0*/  UIADD3 UR14, UR16, 0x180, URZ ;  /* 0x00000180100e7890 */ /* 0x000fe4000fffe03f */
[----:B------:R-:W-:Y:S01]  /*3d00*/  ULOP3.LUT UR13, UR13, 0x3fc0, URZ, 0xc0, !UPT ;  /* 0x00003fc00d0d7892 */ /* 0x000fe2000f8ec03f */
[----:B------:R-:W-:Y:S01]  /*3d10*/  UMOV UR15, 0x40000040 ;  /* 0x40000040000f7882 */ /* 0x000fe20000000000 */
[----:B------:R-:W-:-:S02]  /*3d20*/  UMOV UR17, 0x40000040 ;  /* 0x4000004000117882 */ /* 0x000fc40000000000 */
[----:B------:R-:W-:-:S04]  /*3d30*/  ULOP3.LUT UR13, UR13, 0x10000, URZ, 0xfc, !UPT ;  /* 0x000100000d0d7892 */ /* 0x000fc8000f8efc3f */
[----:B------:R-:W-:Y:S02]  /*3d40*/  ULEA UR16, UR4, UR13, 0xa ;  /* 0x0000000d04107291 */ /* 0x000fe4000f8e503f */
[----:B------:R-:W-:Y:S01]  /*3d50*/  UIADD3 UR4, UR4, 0x1, URZ ;  /* 0x0000000104047890 */ /* 0x000fe2000fffe03f */
[----:B------:R-:W-:Y:S02]  /*3d60*/  UMOV UR13, 0x40000040 ;  /* 0x40000040000d7882 */ /* 0x000fe40000000000 */
[----:B------:R-:W-:Y:S01]  /*3d70*/  HGMMA.64x64x16.F32 R56, gdesc[UR12].tnspA.tnspB, R56, gsb0 ;  /* 0x60e000000c3879f0 */ /* 0x000fe20008000838 */
[----:B------:R1:W-:Y:S06]  /*3d80*/  MEMBAR.ALL.CTA ;  /* 0x0000000000007992 */ /* 0x0003ec0000008000 */
[----:B-1----:R-:W1:Y:S01]  /*3d90*/  FENCE.VIEW.ASYNC.S ;  /* 0x00000000000073c6 */ /* 0x002e620000000000 */
[----:B------:R-:W-:-:S02]  /*3da0*/  UIADD3 UR14, UR18, 0x40, URZ ;  /* 0x00000040120e7890 */ /* 0x000fc4000fffe03f */
[----:B------:R-:W-:Y:S01]  /*3db0*/  ULOP3.LUT UR12, UR16, 0x2, URZ, 0xfc, !UPT ;  /* 0x00000002100c7892 */ /* 0x000fe2000f8efc3f */
[----:B------:R-:W-:Y:S01]  /*3dc0*/  UMOV UR15, 0x80000020 ;  /* 0x80000020000f7882 */ /* 0x000fe20000000000 */
[----:B------:R-:W-:Y:S01]  /*3dd0*/  UMOV UR13, 0x40000040 ;  /* 0x40000040000d7882 */ /* 0x000fe20000000000 */
[----:B-1----:R-:W-:Y:S06]  /*3de0*/  BAR.SYNC.DEFER_BLOCKING 0x5, 0x100 ;  /* 0x0144000000007b1d */ /* 0x002fec0000010000 */
[----:B------:R-:W-:-:S06]  /*3df0*/  WARPGROUP.ARRIVE ;  /* 0x00000000000079c5 */ /* 0x000fcc0000000000 */
[----:B------:R-:W-:Y:S01]  /*3e00*/  HGMMA.64x32x16.F32 R88, gdesc[UR16].tnspB, RZ, !UPT ;  /* 0x40600000105879f0 */ /* 0x000fe2000c7008ff */
[----:B------:R-:W-:Y:S01]  /*3e10*/  UMOV UR19, 0x80000020 ;  /* 0x8000002000137882 */ /* 0x000fe20000000000 */
[----:B------:R-:W-:Y:S02]  /*3e20*/  UMOV UR17, 0x40000040 ;  /* 0x4000004000117882 */ /* 0x000fe40000000000 */
[----:B------:R-:W-:Y:S01]  /*3e30*/  HGMMA.64x32x16.F32 R88, gdesc[UR12].tnspB, R88 ;  /* 0x406000000c5879f0 */ /* 0x000fe20008700858 */
[----:B------:R-:W-:Y:S02]  /*3e40*/  UIADD3 UR14, UR18, 0x80, URZ ;  /* 0x00000080120e7890 */ /* 0x000fe4000fffe03f */
[----:B------:R-:W-:Y:S01]  /*3e50*/  ULOP3.LUT UR12, UR16, 0x4, URZ, 0xfc, !UPT ;  /* 0x00000004100c7892 */ /* 0x000fe2000f8efc3f */
[----:B------:R-:W-:Y:S01]  /*3e60*/  UMOV UR15, 0x80000020 ;  /* 0x80000020000f7882 */ /* 0x000fe20000000000 */
[----:B------:R-:W-:-:S07]  /*3e70*/  UMOV UR13, 0x40000040 ;  /* 0x40000040000d7882 */ /* 0x000fce0000000000 */
[----:B------:R-:W-:Y:S01]  /*3e80*/  HGMMA.64x32x16.F32 R88, gdesc[UR12].tnspB, R88 ;  /* 0x406000000c5879f0 */ /* 0x000fe20008700858 */
[----:B------:R-:W-:Y:S02]  /*3e90*/  UIADD3 UR14, UR18, 0xc0, URZ ;  /* 0x000000c0120e7890 */ /* 0x000fe4000fffe03f */
[----:B------:R-:W-:Y:S01]  /*3ea0*/  ULOP3.LUT UR12, UR16, 0x6, URZ, 0xfc, !UPT ;  /* 0x00000006100c7892 */ /* 0x000fe2000f8efc3f */
[----:B------:R-:W-:Y:S01]  /*3eb0*/  UMOV UR15, 0x80000020 ;  /* 0x80000020000f7882 */ /* 0x000fe20000000000 */
[----:B------:R-:W-:-:S07]  /*3ec0*/  UMOV UR13, 0x40000040 ;  /* 0x40000040000d7882 */ /* 0x000fce0000000000 */
[----:B------:R-:W-:Y:S01]  /*3ed0*/  HGMMA.64x32x16.F32 R88, gdesc[UR12].tnspB, R88 ;  /* 0x406000000c5879f0 */ /* 0x000fe20008700858 */
[----:B------:R-:W-:Y:S02]  /*3ee0*/  UIADD3 UR14, UR18, 0x100, URZ ;  /* 0x00000100120e7890 */ /* 0x000fe4000fffe03f */
[----:B------:R-:W-:Y:S01]  /*3ef0*/  UIADD3 UR12, UR16, 0x200, URZ ;  /* 0x00000200100c7890 */ /* 0x000fe2000fffe03f */
        /* <DEDUP_REMOVED lines=11> */
[----:B------:R-:W-:Y:S01]  /*3fb0*/  UMOV UR13, 0x40000040 ;  /* 0x40000040000d7882 */ /* 0x000fe20000000000 */
[----:B------:R-:W-:Y:S02]  /*3fc0*/  UIADD3 UR18, UR18, 0x1c0, URZ ;  /* 0x000001c012127890 */ /* 0x000fe4000fffe03f */
[----:B------:R-:W-:-:S04]  /*3fd0*/  UIADD3 UR16, UR16, 0x206, URZ ;  /* 0x0000020610107890 */ /* 0x000fc8000fffe03f */
[----:B------:R-:W-:Y:S01]  /*3fe0*/  HGMMA.64x32x16.F32 R88, gdesc[UR12].tnspB, R88 ;  /* 0x406000000c5879f0 */ /* 0x000fe20008700858 */
[----:B------:R-:W-:Y:S01]  /*3ff0*/  UMOV UR14, UR11 ;  /* 0x0000000b000e7c82 */ /* 0x000fe20008000000 */
[----:B------:R-:W-:Y:S01]  /*4000*/  UMOV UR15, 0x40000040 ;  /* 0x40000040000f7882 */ /* 0x000fe20000000000 */
[----:B------:R-:W-:Y:S01]  /*4010*/  UMOV UR12, UR10 ;  /* 0x0000000a000c7c82 */ /* 0x000fe20008000000 */
[----:B------:R-:W-:Y:S01]  /*4020*/  UMOV UR13, 0x40000040 ;  /* 0x40000040000d7882 */ /* 0x000fe20000000000 */
[----:B------:R-:W-:Y:S03]  /*4030*/  HGMMA.64x32x16.F32 R88, gdesc[UR16].tnspB, R88, gsb0 ;  /* 0x40600000105879f0 */ /* 0x000fe60008000858 */
[----:B------:R-:W-:Y:S02]  /*4040*/  WARPGROUP.DEPBAR.LE gsb0, 0x1 ;  /* 0x00008000000079c5 */ /* 0x000fe40000010100 */
[----:B------:R1:W-:Y:S01]  /*4050*/  @!P0 SYNCS.ARRIVE.TRANS64.ART0 RZ, [UR22+0x30], R14 ;  /* 0x0000300effff89a7 */ /* 0x0003e20008500016 */
[----:B------:R-:W-:-:S06]  /*4060*/  WARPGROUP.ARRIVE ;  /* 0x00000000000079c5 */ /* 0x000fcc0000000000 */
[----:B------:R-:W-:Y:S01]  /*4070*/  HGMMA.64x64x16.F32 R24, gdesc[UR12].tnspA.tnspB, R24, UP0 ;  /* 0x60e000000c1879f0 */ /* 0x000fe2000bf00818 */
[----:B------:R-:W-:Y:S01]  /*4080*/  UIADD3 UR12, UR10, 0x80, URZ ;  /* 0x000000800a0c7890 */ /* 0x000fe2000fffe03f */
[----:B-1----:R-:W-:Y:S01]  /*4090*/  @!P0 IMAD.MOV.U32 R14, RZ, RZ, 0x1 ;  /* 0x00000001ff0e8424 */ /* 0x002fe200078e00ff */
[----:B------:R-:W-:Y:S01]  /*40a0*/  UIADD3 UR14, UR11, 0x80, URZ ;  /* 0x000000800b0e7890 */ /* 0x000fe2000fffe03f */
[----:B------:R-:W-:Y:S01]  /*40b0*/  UMOV UR13, 0x40000040 ;  /* 0x40000040000d7882 */ /* 0x000fe20000000000 */
[----:B------:R-:W-:Y:S01]  /*40c0*/  UMOV UR15, 0x40000040 ;  /* 0x40000040000f7882 */ /* 0x000fe20000000000 */
[----:B------:R-:W-:-:S04]  /*40d0*/  UISETP.NE.AND UP0, UPT, UR4, 0x2, UPT ;  /* 0x000000020400788c */ /* 0x000fc8000bf05270 */
[----:B------:R-:W-:Y:S02]  /*40e0*/  USEL UR4, UR4, URZ, UP0 ;  /* 0x0000003f04047287 */ /* 0x000fe40008000000 */
[----:B------:R-:W-:Y:S01]  /*40f0*/  HGMMA.64x64x16.F32 R24, gdesc[UR12].tnspA.tnspB, R24 ;  /* 0x60e000000c1879f0 */ /* 0x000fe20008700818 */
[----:B------:R-:W-:Y:S02]  /*4100*/  UIADD3 UR12, UR10, 0x100, URZ ;  /* 0x000001000a0c7890 */ /* 0x000fe4000fffe03f */
[----:B------:R-:W-:Y:S01]  /*4110*/  UIADD3 UR14, UR11, 0x100, URZ ;  /* 0x000001000b0e7890 */ /* 0x000fe2000fffe03f */
[----:B------:R-:W-:Y:S01]  /*4120*/  UMOV UR13, 0x40000040 ;  /* 0x40000040000d7882 */ /* 0x000fe20000000000 */
[----:B------:R-:W-:-:S07]  /*4130*/  UMOV UR15, 0x40000040 ;  /* 0x40000040000f7882 */ /* 0x000fce0000000000 */
[----:B------:R-:W-:Y:S01]  /*4140*/  HGMMA.64x64x16.F32 R24, gdesc[UR12].tnspA.tnspB, R24 ;  /* 0x60e000000c1879f0 */ /* 0x000fe20008700818 */
[----:B------:R-:W-:Y:S02]  /*4150*/  UIADD3 UR12, UR10, 0x180, URZ ;  /* 0x000001800a0c7890 */ /* 0x000fe4000fffe03f */
[----:B------:R-:W-:Y:S01]  /*4160*/  UIADD3 UR14, UR11, 0x180, URZ ;  /* 0x000001800b0e7890 */ /* 0x000fe2000fffe03f */
[----:B------:R-:W-:Y:S01]  /*4170*/  UMOV UR13, 0x40000040 ;  /* 0x40000040000d7882 */ /* 0x000fe20000000000 */
[----:B------:R-:W-:Y:S01]  /*4180*/  UMOV UR15, 0x40000040 ;  /* 0x40000040000f7882 */ /* 0x000fe20000000000 */
[----:B------:R-:W-:Y:S02]  /*4190*/  USEL UR10, URZ, 0x1, UP0 ;  /* 0x000000013f0a7887 */ /* 0x000fe40008000000 */
[----:B------:R-:W-:-:S04]  /*41a0*/  UPLOP3.LUT UP0, UPT, UPT, UPT, UPT, 0x80, 0x0 ;  /* 0x000000000000789c */ /* 0x000fc80003f0f070 */
[----:B------:R-:W-:Y:S01]  /*41b0*/  LOP3.LUT R166, R166, UR10, RZ, 0x3c, !PT ;  /* 0x0000000aa6a67c12 */ /* 0x000fe2000f8e3cff */
[----:B------:R-:W-:Y:S03]  /*41c0*/  HGMMA.64x64x16.F32 R24, gdesc[UR12].tnspA.tnspB, R24, gsb0 ;  /* 0x60e000000c1879f0 */ /* 0x000fe60008000818 */
[----:B------:R-:W-:Y:S02]  /*41d0*/  WARPGROUP.DEPBAR.LE gsb0, 0x1 ;  /* 0x00008000000079c5 */ /* 0x000fe40000010100 */
[----:B------:R1:W-:Y:S06]  /*41e0*/  BAR.SYNC.DEFER_BLOCKING R16, 0xa0 ;  /* 0x000280100000751d */ /* 0x0003ec0000010000 */
[----:B------:R1:W-:Y:S04]  /*41f0*/  STS.128 [R13+0x20800], R88 ;  /* 0x020800580d007388 */ /* 0x0003e80000000c00 */
[----:B------:R1:W-:Y:S04]  /*4200*/  STS.128 [R13+0x21000], R92 ;  /* 0x0210005c0d007388 */ /* 0x0003e80000000c00 */
[----:B------:R1:W-:Y:S04]  /*4210*/  STS.128 [R13+0x21800], R96 ;  /* 0x021800600d007388 */ /* 0x0003e80000000c00 */
[----:B------:R1:W-:Y:S01]  /*4220*/  STS.128 [R13+0x22000], R100 ;  /* 0x022000640d007388 */ /* 0x0003e20000000c00 */
[----:B------:R2:W-:Y:S06]  /*4230*/  MEMBAR.ALL.CTA ;  /* 0x0000000000007992 */ /* 0x0005ec0000008000 */
[----:B--2---:R-:W2:Y:S02]  /*4240*/  FENCE.VIEW.ASYNC.S ;  /* 0x00000000000073c6 */ /* 0x004ea40000000000 */
[----:B--2---:R1:W-:Y:S06]  /*4250*/  BAR.ARV R17, 0xa0 ;  /* 0x000280110000751d */ /* 0x0043ec0000002000 */
[----:B------:R-:W-:-:S02]  /*4260*/  WARPGROUP.DEPBAR.LE gsb0, 0x0 ;  /* 0x00008000000079c5 */ /* 0x000fc40000010000 */
[----:B------:R1:W-:Y:S01]  /*4270*/  @!P0 SYNCS.ARRIVE.TRANS64.ART0 RZ, [UR22+0x10], R14 ;  /* 0x0000100effff89a7 */ /* 0x0003e20008500016 */
[----:B------:R-:W-:-:S13]  /*4280*/  ISETP.NE.AND P0, PT, R9, RZ, PT ;  /* 0x000000ff0900720c */ /* 0x000fda0003f05270 */
[----:B-1----:R-:W-:Y:S05]  /*4290*/  @P0 BRA `(.L_x_21) ;  /* 0xffffffe000800947 */ /* 0x002fea000383ffff */
        /* <DEDUP_REMOVED lines=15> */
[----:B------:R-:W-:-:S07]  /*4390*/  F2FP.F16.F32.PACK_AB R60, R57, R56 ;  /* 0x00000038393c723e */ /* 0x000fce00000000ff */
.L_x_16:
[----:B------:R-:W-:Y:S01]  /*43a0*/  IMAD R9, R3, 0x40, R4 ;  /* 0x0000004003097824 */ /* 0x000fe200078e0204 */
[----:B------:R-:W-:-:S04]  /*43b0*/  DEPBAR.LE SB0, 0x1 ;  /* 0x000080400000791a */ /* 0x000fc80000000000 */
[----:B------:R-:W-:Y:S01]  /*43c0*/  IMAD R8, R6, 0x400, R9 ;  /* 0x0000040006087824 */ /* 0x000fe200078e0209 */
[----:B------:R-:W-:Y:S01]  /*43d0*/  ISETP.NE.AND P0, PT, R0, 0x4, PT ;  /* 0x000000040000780c */ /* 0x000fe20003f05270 */
[----:B------:R-:W-:Y:S01]  /*43e0*/  IMAD.IADD R5, R5, 0x1, R5 ;  /* 0x0000000105057824 */ /* 0x000fe200078e0205 */
[----:B------:R-:W-:Y:S01]  /*43f0*/  MOV R11, RZ ;  /* 0x000000ff000b7202 */ /* 0x000fe20000000f00 */
[----:B------:R-:W-:Y:S01]  /*4400*/  IMAD.MOV.U32 R13, RZ, RZ, RZ ;  /* 0x000000ffff0d7224 */ /* 0x000fe200078e00ff */
[----:B------:R-:W-:Y:S01]  /*4410*/  IADD3 R8, R8, UR5, R8 ;  /* 0x0000000508087c10 */ /* 0x000fe2000fffe008 */
[----:B------:R-:W1:Y:S01]  /*4420*/  S2UR UR10, SR_CTAID.X ;  /* 0x00000000000a79c3 */ /* 0x000e620000002500 */
[----:B------:R-:W-:Y:S02]  /*4430*/  ULDC UR4, c[0x0][0x600] ;  /* 0x0001800000047ab9 */ /* 0x000fe40000000800 */
[----:B------:R-:W-:Y:S01]  /*4440*/  FMUL R16, R24, UR4 ;  /* 0x0000000418107c20 */ /* 0x000fe20008400000 */
[----:B------:R-:W-:-:S02]  /*4450*/  VIADD R8, R8, 0x4800 ;  /* 0x0000480008087836 */ /* 0x000fc40000000000 */
[----:B------:R-:W-:Y:S01]  /*4460*/  FMUL R17, R26, UR4 ;  /* 0x000000041a117c20 */ /* 0x000fe20008400000 */
[----:B------:R-:W-:Y:S01]  /*4470*/  FMUL R18, R28, UR4 ;  /* 0x000000041c127c20 */ /* 0x000fe20008400000 */
[----:B------:R-:W-:Y:S01]  /*4480*/  FMUL R19, R30, UR4 ;  /* 0x000000041e137c20 */ /* 0x000fe20008400000 */
[----:B------:R-:W2:Y:S01]  /*4490*/  S2UR UR11, SR_CTAID.Y ;  /* 0x00000000000b79c3 */ /* 0x000ea20000002600 */
[----:B------:R-:W-:Y:S01]  /*44a0*/  SHF.R.U32.HI R9, RZ, 0x3, R8 ;  /* 0x00000003ff097819 */ /* 0x000fe20000011608 */
[----:B------:R-:W-:Y:S01]  /*44b0*/  FMUL R25, R25, UR4 ;  /* 0x0000000419197c20 */ /* 0x000fe20008400000 */
[----:B------:R-:W-:Y:S01]  /*44c0*/  FMUL R22, R27, UR4 ;  /* 0x000000041b167c20 */ /* 0x000fe20008400000 */
[----:B------:R-:W-:Y:S01]  /*44d0*/  FMUL R29, R29, UR4 ;  /* 0x000000041d1d7c20 */ /* 0x000fe20008400000 */
[----:B------:R-:W-:Y:S01]  /*44e0*/  LOP3.LUT R8, R8, 0x70, R9, 0x78, !PT ;  /* 0x0000007008087812 */ /* 0x000fe200078e7809 */
[----:B------:R-:W-:Y:S02]  /*44f0*/  IMAD.MOV.U32 R9, RZ, RZ, RZ ;  /* 0x000000ffff097224 */ /* 0x000fe400078e00ff */
[----:B------:R-:W-:Y:S01]  /*4500*/  FMUL R24, R31, UR4 ;  /* 0x000000041f187c20 */ /* 0x000fe20008400000 */
[----:B------:R-:W3:Y:S01]  /*4510*/  S2UR UR12, SR_CTAID.Z ;  /* 0x00000000000c79c3 */ /* 0x000ee20000002700 */
[----:B------:R-:W-:Y:S01]  /*4520*/  IADD3 R12, R8, R7, R7 ;  /* 0x00000007080c7210 */ /* 0x000fe20007ffe007 */
[----:B------:R-:W-:Y:S01]  /*4530*/  IMAD.IADD R10, R5, 0x1, R8 ;  /* 0x00000001050a7824 */ /* 0x000fe200078e0208 */
[----:B------:R-:W-:-:S05]  /*4540*/  MOV R0, R8 ;  /* 0x0000000800007202 */ /* 0x000fca0000000f00 */
[----:B------:R-:W-:Y:S01]  /*4550*/  BAR.SYNC.DEFER_BLOCKING 0x1, 0x100 ;  /* 0x0044000000007b1d */ /* 0x000fe20000010000 */
[----:B------:R-:W-:Y:S01]  /*4560*/  FMUL R33, R33, UR4 ;  /* 0x0000000421217c20 */ /* 0x000fe20008400000 */
[----:B------:R-:W-:Y:S01]  /*4570*/  IMAD.IADD R8, R5, 0x1, R12 ;  /* 0x0000000105087824 */ /* 0x000fe200078e020c */
[----:B------:R-:W-:Y:S01]  /*4580*/  MOV R10, R10 ;  /* 0x0000000a000a7202 */ /* 0x000fe20000000f00 */
[----:B------:R-:W-:Y:S01]  /*4590*/  FMUL R26, R35, UR4 ;  /* 0x00000004231a7c20 */ /* 0x000fe20008400000 */
[----:B------:R-:W-:Y:S01]  /*45a0*/  MOV R12, R12 ;  /* 0x0000000c000c7202 */ /* 0x000fe20000000f00 */
[----:B------:R-:W-:Y:S01]  /*45b0*/  FMUL R13, R34, UR4 ;  /* 0x00000004220d7c20 */ /* 0x000fe20008400000 */
[----:B------:R-:W-:Y:S01]  /*45c0*/  MOV R8, R8 ;  /* 0x0000000800087202 */ /* 0x000fe20000000f00 */
[----:B------:R-:W-:Y:S01]  /*45d0*/  FMUL R14, R36, UR4 ;  /* 0x00000004240e7c20 */ /* 0x000fe20008400000 */
        /* <DEDUP_REMOVED lines=11> */
[----:B-1----:R-:W-:Y:S01]  /*4690*/  USHF.L.U32 UR10, UR10, 0x7, URZ ;  /* 0x000000070a0a7899 */ /* 0x002fe2000800063f */
[----:B------:R-:W-:Y:S01]  /*46a0*/  FMUL R51, R51, UR4 ;  /* 0x0000000433337c20 */ /* 0x000fe20008400000 */
[----:B------:R-:W-:Y:S01]  /*46b0*/  FMUL R52, R52, UR4 ;  /* 0x0000000434347c20 */ /* 0x000fe20008400000 */
[----:B------:R-:W-:Y:S01]  /*46c0*/  FMUL R53, R53, UR4 ;  /* 0x0000000435357c20 */ /* 0x000fe20008400000 */
[----:B------:R-:W-:Y:S01]  /*46d0*/  STSM.16.M88.4 [R0], R60 ;  /* 0x0000003c00007844 */ /* 0x000fe20000000200 */
[----:B------:R-:W-:Y:S01]  /*46e0*/  FMUL R54, R54, UR4 ;  /* 0x0000000436367c20 */ /* 0x000fe20008400000 */
[----:B------:R-:W-:-:S02]  /*46f0*/  FMUL R55, R55, UR4 ;  /* 0x0000000437377c20 */ /* 0x000fc40008400000 */
[----:B------:R1:W-:Y:S04]  /*4700*/  STSM.16.M88.4 [R10], R68 ;  /* 0x000000440a007844 */ /* 0x0003e80000000200 */
[----:B------:R4:W-:Y:S04]  /*4710*/  STSM.16.M88.4 [R12], R76 ;  /* 0x0000004c0c007844 */ /* 0x0009e80000000200 */
[----:B------:R5:W-:Y:S01]  /*4720*/  STSM.16.M88.4 [R8], R84 ;  /* 0x0000005408007844 */ /* 0x000be20000000200 */
[----:B------:R2:W-:Y:S06]  /*4730*/  MEMBAR.ALL.CTA ;  /* 0x0000000000007992 */ /* 0x0005ec0000008000 */
[----:B--2---:R-:W2:Y:S01]  /*4740*/  FENCE.VIEW.ASYNC.S ;  /* 0x00000000000073c6 */ /* 0x004ea20000000000 */
[----:B-1----:R-:W-:Y:S01]  /*4750*/  FMUL R10, R44, UR4 ;  /* 0x000000042c0a7c20 */ /* 0x002fe20008400000 */
[----:B----4-:R-:W-:Y:S01]  /*4760*/  FMUL R12, R32, UR4 ;  /* 0x00000004200c7c20 */ /* 0x010fe20008400000 */
[----:B------:R-:W-:Y:S01]  /*4770*/  FMUL R32, R47, UR4 ;  /* 0x000000042f207c20 */ /* 0x000fe20008400000 */
[----:B-----5:R-:W-:Y:S01]  /*4780*/  FMUL R8, R40, UR4 ;  /* 0x0000000428087c20 */ /* 0x020fe20008400000 */
[----:B--2---:R-:W-:Y:S06]  /*4790*/  BAR.SYNC.DEFER_BLOCKING 0x1, 0x100 ;  /* 0x0044000000007b1d */ /* 0x004fec0000010000 */
[----:B---3--:R-:W-:Y:S05]  /*47a0*/  @P0 BRA `(.L_x_22) ;  /* 0x00000000001c0947 */ /* 0x008fea0003800000 */
[----:B------:R-:W-:Y:S01]  /*47b0*/  ULDC.64 UR6, c[0x0][0x198] ;  /* 0x0000660000067ab9 */ /* 0x000fe20000000a00 */
[----:B------:R-:W-:Y:S02]  /*47c0*/  UIADD3 UR8, UR5, 0x4800, URZ ;  /* 0x0000480005087890 */ /* 0x000fe4000fffe03f */
[----:B------:R-:W-:Y:S01]  /*47d0*/  UIADD3 UR6, UP0, UR6, 0x2f0, URZ ;  /* 0x000002f006067890 */ /* 0x000fe2000ff1e03f */
[----:B------:R-:W-:-:S03]  /*47e0*/  UMOV UR9, URZ ;  /* 0x0000003f00097c82 */ /* 0x000fc60008000000 */
[----:B------:R-:W-:-:S09]  /*47f0*/  UIADD3.X UR7, URZ, UR7, URZ, UP0, !UPT ;  /* 0x000000073f077290 */ /* 0x000fd200087fe43f */
[----:B------:R1:W-:Y:S02]  /*4800*/  UTMASTG.4D [UR8], [UR6], desc[URZ] ;  /* 0x00003f08060073b5 */ /* 0x0003e40008019000 */
[----:B-1----:R0:W-:Y:S02]  /*4810*/  UTMACMDFLUSH ;  /* 0x00000000000079b7 */ /* 0x0021e40000000000 */
.L_x_22:
[----:B------:R-:W-:Y:S01]  /*4820*/  LOP3.LUT R5, R2, 0x80, RZ, 0xc0, !PT ;  /* 0x0000008002057812 */ /* 0x000fe200078ec0ff */
[----:B------:R-:W-:Y:S01]  /*4830*/  IMAD R3, R6, 0x10, R3 ;  /* 0x0000001006037824 */ /* 0x000fe200078e0203 */
[----:B------:R-:W-:-:S04]  /*4840*/  DEPBAR.LE SB0, 0x1 ;  /* 0x000080400000791a */ /* 0x000fc80000000000 */
[----:B------:R-:W-:Y:S01]  /*4850*/  LEA.HI R5, R5, R2, RZ, 0x19 ;  /* 0x0000000205057211 */ /* 0x000fe200078fc8ff */
[----:B------:R-:W-:Y:S01]  /*4860*/  IMAD.U32 R0, R3, 0x20, R4 ;  /* 0x0000002003007824 */ /* 0x000fe200078e0004 */
[----:B------:R-:W-:Y:S02]  /*4870*/  F2FP.F16.F32.PACK_AB R19, R24, R19 ;  /* 0x000000131813723e */ /* 0x000fe400000000ff */
[----:B------:R-:W-:Y:S01]  /*4880*/  F2FP.F16.F32.PACK_AB R18, R29, R18 ;  /* 0x000000121d12723e */ /* 0x000fe200000000ff */
[----:B------:R-:W-:Y:S01]  /*4890*/  IMAD.SHL.U32 R5, R5, 0x20, RZ ;  /* 0x0000002005057824 */ /* 0x000fe200078e00ff */
[----:B------:R-:W-:Y:S02]  /*48a0*/  IADD3 R0, R0, UR5, R0 ;  /* 0x0000000500007c10 */ /* 0x000fe4000fffe000 */
[----:B------:R-:W-:Y:S02]  /*48b0*/  F2FP.F16.F32.PACK_AB R17, R22, R17 ;  /* 0x000000111611723e */ /* 0x000fe400000000ff */
[----:B------:R-:W-:Y:S01]  /*48c0*/  LOP3.LUT R5, R5, 0xc0, RZ, 0xc0, !PT ;  /* 0x000000c005057812 */ /* 0x000fe200078ec0ff */
[----:B------:R-:W-:Y:S01]  /*48d0*/  VIADD R0, R0, 0x8800 ;  /* 0x0000880000007836 */ /* 0x000fe20000000000 */
[----:B------:R-:W-:-:S02]  /*48e0*/  F2FP.F16.F32.PACK_AB R16, R25, R16 ;  /* 0x000000101910723e */ /* 0x000fc400000000ff */
[----:B------:R-:W-:Y:S01]  /*48f0*/  F2FP.F16.F32.PACK_AB R15, R28, R15 ;  /* 0x0000000f1c0f723e */ /* 0x000fe200000000ff */
[----:B------:R-:W-:Y:S01]  /*4900*/  IMAD.IADD R5, R4, 0x1, R5 ;  /* 0x0000000104057824 */ /* 0x000fe200078e0205 */
[----:B------:R-:W-:Y:S02]  /*4910*/  SHF.R.U32.HI R3, RZ, 0x3, R0 ;  /* 0x00000003ff037819 */ /* 0x000fe40000011600 */
[----:B------:R-:W-:Y:S02]  /*4920*/  F2FP.F16.F32.PACK_AB R14, R37, R14 ;  /* 0x0000000e250e723e */ /* 0x000fe400000000ff */
[----:B------:R-:W-:Y:S02]  /*4930*/  LOP3.LUT P1, RZ, R5, 0x80, RZ, 0xc0, !PT ;  /* 0x0000008005ff7812 */ /* 0x000fe4000782c0ff */
[----:B------:R-:W-:Y:S01]  /*4940*/  LOP3.LUT R2, R0, 0x30, R3, 0x78, !PT ;  /* 0x0000003000027812 */ /* 0x000fe200078e7803 */
[----:B------:R-:W-:Y:S01]  /*4950*/  IMAD.MOV.U32 R3, RZ, RZ, RZ ;  /* 0x000000ffff037224 */ /* 0x000fe200078e00ff */
[----:B------:R-:W-:-:S02]  /*4960*/  F2FP.F16.F32.PACK_AB R13, R26, R13 ;  /* 0x0000000d1a0d723e */ /* 0x000fc400000000ff */
[----:B------:R-:W-:Y:S01]  /*4970*/  F2FP.F16.F32.PACK_AB R12, R33, R12 ;  /* 0x0000000c210c723e */ /* 0x000fe200000000ff */
[----:B------:R-:W-:Y:S01]  /*4980*/  VIADD R0, R2, 0x20 ;  /* 0x0000002002007836 */ /* 0x000fe20000000000 */
[----:B------:R-:W-:Y:S01]  /*4990*/  MOV R20, R2 ;  /* 0x0000000200147202 */ /* 0x000fe20000000f00 */
[----:B------:R-:W-:Y:S01]  /*49a0*/  BAR.SYNC.DEFER_BLOCKING 0x1, 0x100 ;  /* 0x0044000000007b1d */ /* 0x000fe20000010000 */
[----:B------:R-:W-:Y:S02]  /*49b0*/  F2FP.F16.F32.PACK_AB R11, R32, R11 ;  /* 0x0000000b200b723e */ /* 0x000fe400000000ff */
[----:B------:R-:W-:Y:S01]  /*49c0*/  F2FP.F16.F32.PACK_AB R10, R45, R10 ;  /* 0x0000000a2d0a723e */ /* 0x000fe200000000ff */
[C---:B------:R-:W-:Y:S01]  /*49d0*/  @P1 VIADD R0, R2.reuse, 0xffffffe0 ;  /* 0xffffffe002001836 */ /* 0x040fe20000000000 */
[----:B------:R-:W-:Y:S02]  /*49e0*/  IADD3 R4, P1, R2, 0x2000, RZ ;  /* 0x0000200002047810 */ /* 0x000fe40007f3e0ff */
[----:B------:R-:W-:Y:S01]  /*49f0*/  F2FP.F16.F32.PACK_AB R9, R30, R9 ;  /* 0x000000091e09723e */ /* 0x000fe200000000ff */
[----:B------:R-:W-:Y:S01]  /*4a00*/  IMAD.MOV.U32 R2, RZ, RZ, R0 ;  /* 0x000000ffff027224 */ /* 0x000fe200078e0000 */
[----:B------:R-:W-:Y:S01]  /*4a10*/  IADD3 R6, P2, R0, 0x2000, RZ ;  /* 0x0000200000067810 */ /* 0x000fe20007f5e0ff */
[----:B------:R-:W-:Y:S01]  /*4a20*/  IMAD.X R5, RZ, RZ, RZ, P1 ;  /* 0x000000ffff057224 */ /* 0x000fe200008e06ff */
[----:B------:R-:W-:-:S02]  /*4a30*/  F2FP.F16.F32.PACK_AB R8, R41, R8 ;  /* 0x000000082908723e */ /* 0x000fc400000000ff */
[----:B------:R-:W-:Y:S01]  /*4a40*/  MOV R2, R2 ;  /* 0x0000000200027202 */ /* 0x000fe20000000f00 */
[----:B------:R-:W-:Y:S01]  /*4a50*/  IMAD.X R7, RZ, RZ, RZ, P2 ;  /* 0x000000ffff077224 */ /* 0x000fe200010e06ff */
[----:B------:R-:W-:Y:S02]  /*4a60*/  MOV R0, R4 ;  /* 0x0000000400007202 */ /* 0x000fe40000000f00 */
[----:B------:R-:W-:Y:S02]  /*4a70*/  F2FP.F16.F32.PACK_AB R5, R51, R50 ;  /* 0x000000323305723e */ /* 0x000fe400000000ff */
[----:B------:R-:W-:Y:S02]  /*4a80*/  MOV R3, R6 ;  /* 0x0000000600037202 */ /* 0x000fe40000000f00 */
[----:B------:R-:W-:Y:S02]  /*4a90*/  F2FP.F16.F32.PACK_AB R7, R55, R54 ;  /* 0x000000363707723e */ /* 0x000fe400000000ff */
[----:B------:R-:W-:Y:S01]  /*4aa0*/  F2FP.F16.F32.PACK_AB R6, R53, R52 ;  /* 0x000000343506723e */ /* 0x000fe200000000ff */
[----:B------:R1:W-:Y:S01]  /*4ab0*/  STSM.16.M88.4 [R20], R16 ;  /* 0x0000001014007844 */ /* 0x0003e20000000200 */
[----:B------:R-:W-:-:S03]  /*4ac0*/  F2FP.F16.F32.PACK_AB R4, R49, R48 ;  /* 0x000000303104723e */ /* 0x000fc600000000ff */
[----:B------:R1:W-:Y:S04]  /*4ad0*/  STSM.16.M88.4 [R2], R12 ;  /* 0x0000000c02007844 */ /* 0x0003e80000000200 */
[----:B------:R1:W-:Y:S04]  /*4ae0*/  STSM.16.M88.4 [R0], R8 ;  /* 0x0000000800007844 */ /* 0x0003e80000000200 */
[----:B------:R1:W-:Y:S01]  /*4af0*/  STSM.16.M88.4 [R3], R4 ;  /* 0x0000000403007844 */ /* 0x0003e20000000200 */
[----:B------:R2:W-:Y:S06]  /*4b00*/  MEMBAR.ALL.CTA ;  /* 0x0000000000007992 */ /* 0x0005ec0000008000 */
[----:B--2---:R-:W2:Y:S02]  /*4b10*/  FENCE.VIEW.ASYNC.S ;  /* 0x00000000000073c6 */ /* 0x004ea40000000000 */
[----:B--2---:R-:W-:Y:S06]  /*4b20*/  BAR.SYNC.DEFER_BLOCKING 0x1, 0x100 ;  /* 0x0044000000007b1d */ /* 0x004fec0000010000 */
[----:B------:R-:W-:Y:S05]  /*4b30*/  @P0 EXIT ;  /* 0x000000000000094d */ /* 0x000fea0003800000 */
[----:B------:R-:W-:Y:S01]  /*4b40*/  ULDC.64 UR6, c[0x0][0x198] ;  /* 0x0000660000067ab9 */ /* 0x000fe20000000a00 */
[----:B------:R-:W-:Y:S02]  /*4b50*/  UIADD3 UR8, UR5, 0x8800, URZ ;  /* 0x0000880005087890 */ /* 0x000fe4000fffe03f */
[----:B------:R-:W-:Y:S02]  /*4b60*/  UIADD3 UR6, UP0, UR6, 0x270, URZ ;  /* 0x0000027006067890 */ /* 0x000fe4000ff1e03f */
[----:B------:R-:W-:Y:S02]  /*4b70*/  UIADD3 UR13, UR5, 0xa800, URZ ;  /* 0x0000a800050d7890 */ /* 0x000fe4000fffe03f */
[----:B------:R-:W-:Y:S01]  /*4b80*/  UIADD3.X UR7, URZ, UR7, URZ, UP0, !UPT ;  /* 0x000000073f077290 */ /* 0x000fe200087fe43f */
[----:B------:R-:W-:Y:S01]  /*4b90*/  UMOV UR9, URZ ;  /* 0x0000003f00097c82 */ /* 0x000fe20008000000 */
[----:B------:R-:W-:-:S07]  /*4ba0*/  UMOV UR4, 0x20 ;  /* 0x0000002000047882 */ /* 0x000fce0000000000 */
[----:B------:R2:W-:Y:S02]  /*4bb0*/  UTMASTG.4D [UR8], [UR6], desc[URZ] ;  /* 0x00003f08060073b5 */ /* 0x0005e40008019000 */
[----:B--2---:R-:W-:Y:S01]  /*4bc0*/  UMOV UR8, UR13 ;  /* 0x0000000d00087c82 */ /* 0x004fe20008000000 */
[----:B------:R-:W-:Y:S02]  /*4bd0*/  UMOV UR9, UR4 ;  /* 0x0000000400097c82 */ /* 0x000fe40008000000 */
[----:B------:R2:W-:Y:S02]  /*4be0*/  UTMASTG.4D [UR8], [UR6], desc[URZ] ;  /* 0x00003f08060073b5 */ /* 0x0005e40008019000 */
[----:B--2---:R0:W-:Y:S02]  /*4bf0*/  UTMACMDFLUSH ;  /* 0x00000000000079b7 */ /* 0x0041e40000000000 */
.L_x_13:
[----:B------:R-:W-:-:S04]  /*4c00*/  DEPBAR.LE SB0, 0x0 ;  /* 0x000080000000791a */ /* 0x000fc80000000000 */
[----:B------:R-:W-:Y:S05]  /*4c10*/  EXIT ;  /* 0x000000000000794d */ /* 0x000fea0003800000 */
.L_x_3:
[----:B-1----:R-:W-:Y:S02]  /*4c20*/  IMAD.U32 R5, RZ, RZ, UR17 ;  /* 0x00000011ff057e24 */ /* 0x002fe4000f8e00ff */
[----:B------:R-:W-:Y:S02]  /*4c30*/  IMAD.MOV.U32 R2, RZ, RZ, -0x80000000 ;  /* 0x80000000ff027424 */ /* 0x000fe400078e00ff */
[----:B------:R-:W-:-:S04]  /*4c40*/  IMAD.MOV.U32 R3, RZ, RZ, -0x80000000 ;  /* 0x80000000ff037424 */ /* 0x000fc800078e00ff */
[----:B------:R1:W2:Y:S03]  /*4c50*/  SYNCS.PHASECHK.TRANS64.TRYWAIT P0, [R5+URZ+0x10], R3 ;  /* 0x00001003050075a7 */ /* 0x0002a6000800017f */
[----:B--2---:R-:W-:Y:S05]  /*4c60*/  @!P0 NANOSLEEP.SYNCS 0x989680 ;  /* 0x009896800000895d */ /* 0x004fea0003900000 */
[----:B------:R-:W2:Y:S02]  /*4c70*/  @!P0 SYNCS.PHASECHK.TRANS64 P0, [R5+URZ+0x10], R3 ;  /* 0x00001003050085a7 */ /* 0x000ea4000800007f */
[----:B--2---:R-:W-:Y:S05]  /*4c80*/  @!P0 BRA `(.L_x_3) ;  /* 0xfffffffc00e48947 */ /* 0x004fea000383ffff */
[----:B------:R-:W-:Y:S05]  /*4c90*/  BRA `(.L_x_23) ;  /* 0xffffffb800707947 */ /* 0x000fea000383ffff */
.L_x_4:
        /* <DEDUP_REMOVED lines=8> */
.L_x_6:
[----:B------:R-:W-:-:S07]  /*4d20*/  IMAD.MOV.U32 R3, RZ, RZ, R2 ;  /* 0x000000ffff037224 */ /* 0x000fce00078e0002 */
.L_x_25:
[----:B-1----:R-:W-:-:S04]  /*4d30*/  IMAD.U32 R9, RZ, RZ, UR17 ;  /* 0x00000011ff097e24 */ /* 0x002fc8000f8e00ff */
[----:B------:R1:W2:Y:S03]  /*4d40*/  SYNCS.PHASECHK.TRANS64.TRYWAIT P0, [R9+URZ+0x18], R3 ;  /* 0x00001803090075a7 */ /* 0x0002a6000800017f */
[----:B--2---:R-:W-:Y:S05]  /*4d50*/  @!P0 NANOSLEEP.SYNCS 0x989680 ;  /* 0x009896800000895d */ /* 0x004fea0003900000 */
[----:B------:R-:W2:Y:S02]  /*4d60*/  @!P0 SYNCS.PHASECHK.TRANS64 P0, [R9+URZ+0x18], R3 ;  /* 0x00001803090085a7 */ /* 0x000ea4000800007f */
[----:B--2---:R-:W-:Y:S05]  /*4d70*/  @!P0 BRA `(.L_x_25) ;  /* 0xfffffffc00ec8947 */ /* 0x004fea000383ffff */
[----:B------:R-:W-:Y:S05]  /*4d80*/  BRA `(.L_x_26) ;  /* 0xffffffbc00bc7947 */ /* 0x000fea000383ffff */
.L_x_7:
[----:B------:R-:W-:-:S07]  /*4d90*/  IMAD.MOV.U32 R3, RZ, RZ, R2 ;  /* 0x000000ffff037224 */ /* 0x000fce00078e0002 */
.L_x_27:
[----:B-1----:R-:W-:-:S04]  /*4da0*/  IMAD.U32 R9, RZ, RZ, UR17 ;  /* 0x00000011ff097e24 */ /* 0x002fc8000f8e00ff */
[----:B------:R1:W2:Y:S03]  /*4db0*/  SYNCS.PHASECHK.TRANS64.TRYWAIT P0, [R9+URZ+0x38], R3 ;  /* 0x00003803090075a7 */ /* 0x0002a6000800017f */
[----:B--2---:R-:W-:Y:S05]  /*4dc0*/  @!P0 NANOSLEEP.SYNCS 0x989680 ;  /* 0x009896800000895d */ /* 0x004fea0003900000 */
[----:B------:R-:W2:Y:S02]  /*4dd0*/  @!P0 SYNCS.PHASECHK.TRANS64 P0, [R9+URZ+0x38], R3 ;  /* 0x00003803090085a7 */ /* 0x000ea4000800007f */
[----:B--2---:R-:W-:Y:S05]  /*4de0*/  @!P0 BRA `(.L_x_27) ;  /* 0xfffffffc00ec8947 */ /* 0x004fea000383ffff */
[----:B------:R-:W-:Y:S05]  /*4df0*/  BRA `(.L_x_28) ;  /* 0xffffffbc00f07947 */ /* 0x000fea000383ffff */
.L_x_8:
[----:B------:R-:W-:-:S04]  /*4e00*/  IMAD.U32 R2, R6, -0x80000000, RZ ;  /* 0x8000000006027824 */ /* 0x000fc800078e00ff */
[----:B-1----:R-:W-:-:S07]  /*4e10*/  IMAD.MOV.U32 R3, RZ, RZ, R2 ;  /* 0x000000ffff037224 */ /* 0x002fce00078e0002 */
.L_x_29:
[----:B-1----:R-:W-:-:S04]  /*4e20*/  IMAD.U32 R9, RZ, RZ, UR17 ;  /* 0x00000011ff097e24 */ /* 0x002fc8000f8e00ff */
[----:B------:R1:W2:Y:S03]  /*4e30*/  SYNCS.PHASECHK.TRANS64.TRYWAIT P0, [R9+URZ+0x10], R3 ;  /* 0x00001003090075a7 */ /* 0x0002a6000800017f */
[----:B--2---:R-:W-:Y:S05]  /*4e40*/  @!P0 NANOSLEEP.SYNCS 0x989680 ;  /* 0x009896800000895d */ /* 0x004fea0003900000 */
[----:B------:R-:W2:Y:S02]  /*4e50*/  @!P0 SYNCS.PHASECHK.TRANS64 P0, [R9+URZ+0x10], R3 ;  /* 0x00001003090085a7 */ /* 0x000ea4000800007f */
[----:B--2---:R-:W-:Y:S05]  /*4e60*/  @!P0 BRA `(.L_x_29) ;  /* 0xfffffffc00ec8947 */ /* 0x004fea000383ffff */
[----:B------:R-:W-:Y:S05]  /*4e70*/  BRA `(.L_x_30) ;  /* 0xffffffc000347947 */ /* 0x000fea000383ffff */
.L_x_9:
[----:B-1----:R-:W-:-:S07]  /*4e80*/  IMAD.MOV.U32 R3, RZ, RZ, R2 ;  /* 0x000000ffff037224 */ /* 0x002fce00078e0002 */
.L_x_31:
[----:B-1----:R-:W-:-:S04]  /*4e90*/  IMAD.U32 R9, RZ, RZ, UR17 ;  /* 0x00000011ff097e24 */ /* 0x002fc8000f8e00ff */
[----:B------:R1:W2:Y:S03]  /*4ea0*/  SYNCS.PHASECHK.TRANS64.TRYWAIT P0, [R9+URZ+0x30], R3 ;  /* 0x00003003090075a7 */ /* 0x0002a6000800017f */
[----:B--2---:R-:W-:Y:S05]  /*4eb0*/  @!P0 NANOSLEEP.SYNCS 0x989680 ;  /* 0x009896800000895d */ /* 0x004fea0003900000 */
[----:B------:R-:W2:Y:S02]  /*4ec0*/  @!P0 SYNCS.PHASECHK.TRANS64 P0, [R9+URZ+0x30], R3 ;  /* 0x00003003090085a7 */ /* 0x000ea4000800007f */
[----:B--2---:R-:W-:Y:S05]  /*4ed0*/  @!P0 BRA `(.L_x_31) ;  /* 0xfffffffc00ec8947 */ /* 0x004fea000383ffff */
[----:B------:R-:W-:Y:S05]  /*4ee0*/  BRA `(.L_x_32) ;  /* 0xffffffc0007c7947 */ /* 0x000fea000383ffff */
.L_x_11:
[----:B------:R-:W-:-:S07]  /*4ef0*/  IMAD.MOV.U32 R3, RZ, RZ, R2 ;  /* 0x000000ffff037224 */ /* 0x000fce00078e0002 */
.L_x_33:
[----:B-1----:R-:W-:-:S04]  /*4f00*/  IMAD.U32 R5, RZ, RZ, UR17 ;  /* 0x00000011ff057e24 */ /* 0x002fc8000f8e00ff */
[----:B------:R1:W2:Y:S03]  /*4f10*/  SYNCS.PHASECHK.TRANS64.TRYWAIT P0, [R5+URZ+0x18], R3 ;  /* 0x00001803050075a7 */ /* 0x0002a6000800017f */
[----:B--2---:R-:W-:Y:S05]  /*4f20*/  @!P0 NANOSLEEP.SYNCS 0x989680 ;  /* 0x009896800000895d */ /* 0x004fea0003900000 */
[----:B------:R-:W2:Y:S02]  /*4f30*/  @!P0 SYNCS.PHASECHK.TRANS64 P0, [R5+URZ+0x18], R3 ;  /* 0x00001803050085a7 */ /* 0x000ea4000800007f */
[----:B--2---:R-:W-:Y:S05]  /*4f40*/  @!P0 BRA `(.L_x_33) ;  /* 0xfffffffc00ec8947 */ /* 0x004fea000383ffff */
[----:B------:R-:W-:Y:S05]  /*4f50*/  BRA `(.L_x_34) ;  /* 0xffffffc000e47947 */ /* 0x000fea000383ffff */
.L_x_12:
[----:B-1----:R-:W-:-:S07]  /*4f60*/  IMAD.MOV.U32 R3, RZ, RZ, R2 ;  /* 0x000000ffff037224 */ /* 0x002fce00078e0002 */
.L_x_35:
[----:B-1----:R-:W-:-:S04]  /*4f70*/  IMAD.U32 R5, RZ, RZ, UR17 ;  /* 0x00000011ff057e24 */ /* 0x002fc8000f8e00ff */
[----:B------:R1:W2:Y:S03]  /*4f80*/  SYNCS.PHASECHK.TRANS64.TRYWAIT P0, [R5+URZ+0x38], R3 ;  /* 0x00003803050075a7 */ /* 0x0002a6000800017f */
[----:B--2---:R-:W-:Y:S05]  /*4f90*/  @!P0 NANOSLEEP.SYNCS 0x989680 ;  /* 0x009896800000895d */ /* 0x004fea0003900000 */
[----:B------:R-:W2:Y:S02]  /*4fa0*/  @!P0 SYNCS.PHASECHK.TRANS64 P0, [R5+URZ+0x38], R3 ;  /* 0x00003803050085a7 */ /* 0x000ea4000800007f */
[----:B--2---:R-:W-:Y:S05]  /*4fb0*/  @!P0 BRA `(.L_x_35) ;  /* 0xfffffffc00ec8947 */ /* 0x004fea000383ffff */
[----:B------:R-:W-:Y:S05]  /*4fc0*/  BRA `(.L_x_36) ;  /* 0xffffffc4002c7947 */ /* 0x000fea000383ffff */
.L_x_18:
[--C-:B------:R-:W-:Y:S02]  /*4fd0*/  IMAD.MOV.U32 R16, RZ, RZ, R18.reuse ;  /* 0x000000ffff107224 */ /* 0x100fe400078e0012 */
[----:B------:R-:W-:-:S07]  /*4fe0*/  IMAD.MOV.U32 R17, RZ, RZ, R18 ;  /* 0x000000ffff117224 */ /* 0x000fce00078e0012 */
.L_x_37:
[----:B-1----:R-:W-:-:S04]  /*4ff0*/  IMAD.U32 R19, RZ, RZ, UR22 ;  /* 0x00000016ff137e24 */ /* 0x002fc8000f8e00ff */
[----:B------:R1:W2:Y:S03]  /*5000*/  SYNCS.PHASECHK.TRANS64.TRYWAIT P0, [R19+URZ], R17 ;  /* 0x00000011130075a7 */ /* 0x0002a6000800017f */
[----:B--2---:R-:W-:Y:S05]  /*5010*/  @!P0 NANOSLEEP.SYNCS 0x989680 ;  /* 0x009896800000895d */ /* 0x004fea0003900000 */
[----:B------:R-:W2:Y:S02]  /*5020*/  @!P0 SYNCS.PHASECHK.TRANS64 P0, [R19+URZ], R17 ;  /* 0x00000011130085a7 */ /* 0x000ea4000800007f */
[----:B--2---:R-:W-:Y:S05]  /*5030*/  @!P0 BRA `(.L_x_37) ;  /* 0xfffffffc00ec8947 */ /* 0x004fea000383ffff */
[----:B------:R-:W-:Y:S05]  /*5040*/  BRA `(.L_x_17) ;  /* 0xffffffd400607947 */ /* 0x000fea000383ffff */
.L_x_20:
[----:B------:R-:W-:-:S07]  /*5050*/  IMAD.MOV.U32 R19, RZ, RZ, R18 ;  /* 0x000000ffff137224 */ /* 0x000fce00078e0012 */
.L_x_38:
[----:B-1----:R-:W-:-:S04]  /*5060*/  IMAD.U32 R17, RZ, RZ, UR22 ;  /* 0x00000016ff117e24 */ /* 0x002fc8000f8e00ff */
[----:B------:R1:W2:Y:S03]  /*5070*/  SYNCS.PHASECHK.TRANS64.TRYWAIT P0, [R17+URZ+0x20], R19 ;  /* 0x00002013110075a7 */ /* 0x0002a6000800017f */
[----:B--2---:R-:W-:Y:S05]  /*5080*/  @!P0 NANOSLEEP.SYNCS 0x989680 ;  /* 0x009896800000895d */ /* 0x004fea0003900000 */
[----:B------:R-:W2:Y:S02]  /*5090*/  @!P0 SYNCS.PHASECHK.TRANS64 P0, [R17+URZ+0x20], R19 ;  /* 0x00002013110085a7 */ /* 0x000ea4000800007f */
[----:B--2---:R-:W-:Y:S05]  /*50a0*/  @!P0 BRA `(.L_x_38) ;  /* 0xfffffffc00ec8947 */ /* 0x004fea000383ffff */
[----:B------:R-:W-:Y:S05]  /*50b0*/  BRA `(.L_x_19) ;  /* 0xffffffd400bc7947 */ /* 0x000fea000383ffff */
.L_x_39:
[----:B------:R-:W-:-:S00]  /*50c0*/  BRA `(.L_x_39) ;  /* 0xfffffffc00fc7947 */ /* 0x000fc0000383ffff */
[----:B------:R-:W-:-:S00]  /*50d0*/  NOP ;  /* 0x0000000000007918 */ /* 0x000fc00000000000 */
        /* <DEDUP_REMOVED lines=10> */
.L_x_40:


//--------------------- .nv.shared.kernel_cutlass_kernel_flash_attncuteflash_bwd_sm90FlashAttentionBackwardSm90_object_at__tensor0000o6411101213_tensor0000o6411101213_tensor0000o6411101213_tensor0000o6411101213_tensor0000o_0 --------------------------
	.section	.nv.shared.kernel_cutlass_kernel_flash_attncuteflash_bwd_sm90FlashAttentionBackwardSm90_object_at__tensor0000o6411101213_tensor0000o6411101213_tensor0000o6411101213_tensor0000o6411101213_tensor0000o_0,"aw",@nobits
	.sectionflags	@""
	.align	1024
	.zero		1024


//--------------------- .nv.shared.reserved.0     --------------------------
	.section	.nv.shared.reserved.0,"aw",@nobits
	.weak		__nv_reservedSMEM_offset_0_alias
	.size		__nv_reservedSMEM_offset_0_alias, 0, 0
	.other		__nv_reservedSMEM_offset_0_alias,@"STO_CUDA_RESERVED_SHARED STV_DEFAULT"
__nv_reservedSMEM_offset_0_alias:
	.zero		0


//--------------------- .nv.constant0.kernel_cutlass_kernel_flash_attncuteflash_bwd_sm90FlashAttentionBackwardSm90_object_at__tensor0000o6411101213_tensor0000o6411101213_tensor0000o6411101213_tensor0000o6411101213_tensor0000o_0 --------------------------
	.section	.nv.constant0.kernel_cutlass_kernel_flash_attncuteflash_bwd_sm90FlashAttentionBackwardSm90_object_at__tensor0000o6411101213_tensor0000o6411101213_tensor0000o6411101213_tensor0000o6411101213_tensor0000o_0,"a",@progbits
	.sectionflags	@""
	.align	4
.nv.constant0.kernel_cutlass_kernel_flash_attncuteflash_bwd_sm90FlashAttentionBackwardSm90_object_at__tensor0000o6411101213_tensor0000o6411101213_tensor0000o6411101213_tensor0000o6411101213_tensor0000o_0:
	.zero		1564


//--------------------- SYMBOLS --------------------------

	.type		.nv.reservedSmem.offset0,@object
	.size		.nv.reservedSmem.offset0,0x4
